// auto-generated by cutlass_sweep.gemm — config: {"arch": "sm_100", "cluster_m": 1, "cluster_n": 1, "dtype": "fp16", "dtype_b": "fp16", "layout": "nt", "stages": 0, "tile_k": 32, "tile_m": 64, "tile_n": 160}
#include "cutlass/cutlass.h"
#include "cutlass/gemm/collective/collective_builder.hpp"
#include "cutlass/gemm/device/gemm_universal_adapter.h"
#include "cutlass/gemm/kernel/gemm_universal.hpp"
#include "cutlass/epilogue/collective/collective_builder.hpp"

using ElemA = cutlass::half_t;
using ElemB = cutlass::half_t;
using ElemCD = cutlass::half_t;
using Acc  = float;
using TileShape    = cute::Shape<cute::_64, cute::_160, cute::_32>;
using ClusterShape = cute::Shape<cute::_1, cute::_1, cute::_1>;

using CollectiveEpilogue = typename cutlass::epilogue::collective::CollectiveBuilder<
    cutlass::arch::Sm100, cutlass::arch::OpClassTensorOp,
    TileShape, ClusterShape,
    cutlass::epilogue::collective::EpilogueTileAuto,
    Acc, Acc,
    ElemCD, cutlass::layout::RowMajor, 128 / cutlass::sizeof_bits<ElemCD>::value,
    ElemCD, cutlass::layout::RowMajor, 128 / cutlass::sizeof_bits<ElemCD>::value,
    cutlass::epilogue::collective::EpilogueScheduleAuto
  >::CollectiveOp;

using CollectiveMainloop = typename cutlass::gemm::collective::CollectiveBuilder<
    cutlass::arch::Sm100, cutlass::arch::OpClassTensorOp,
    ElemA, cutlass::layout::RowMajor, 128 / cutlass::sizeof_bits<ElemA>::value,
    ElemB, cutlass::layout::ColumnMajor, 128 / cutlass::sizeof_bits<ElemB>::value,
    Acc,
    TileShape, ClusterShape,
    cutlass::gemm::collective::StageCountAutoCarveout<static_cast<int>(sizeof(typename CollectiveEpilogue::SharedStorage))>,
    cutlass::gemm::collective::KernelScheduleAuto
  >::CollectiveOp;

using GemmKernel = cutlass::gemm::kernel::GemmUniversal<
    cute::Shape<int,int,int,int>,
    CollectiveMainloop,
    CollectiveEpilogue
>;
using Gemm = cutlass::gemm::device::GemmUniversalAdapter<GemmKernel>;

// Force the device kernel symbol into the cubin without needing a host main.
auto* _anchor = &cutlass::device_kernel<GemmKernel>;


// ===== COMPILED SASS (sm_100a) =====

	.target	sm_100a

	.elftype	@"ET_EXEC"


//--------------------- .note.nv.tkinfo           --------------------------
	.section	.note.nv.tkinfo,"",@"SHT_NOTE"
	.sectionflags	@"SHF_NOTE_NV_TKINFO"
	.tkinfo
        /*0018*/ 	.word	0x00000002
        /*0030*/ 	.string	""
        /*0030*/ 	.string	"ptxas"
        /*0030*/ 	.string	"Cuda compilation tools, release 13.0, V13.0.88"
        /*0030*/ 	.string	"Build cuda_13.0.r13.0/compiler.36424714_0"
        /*0030*/ 	.string	"-arch sm_100a -m 64 "



//--------------------- .note.nv.cuinfo           --------------------------
	.section	.note.nv.cuinfo,"",@"SHT_NOTE"
	.sectionflags	@"SHF_NOTE_NV_CUINFO"
        /*0018*/ 	.short	0x0002
        /*001a*/ 	.short	0x0064
        /*001c*/ 	.short	0x0082
	.zero		2


//--------------------- .nv.info                  --------------------------
	.section	.nv.info,"",@"SHT_CUDA_INFO"
	.align	4


	//----- nvinfo : EIATTR_REGCOUNT
	.align		4
        /*0000*/ 	.byte	0x04, 0x2f
        /*0002*/ 	.short	(.L_19 - .L_18)
	.align		4
.L_18:
        /*0004*/ 	.word	index@(_ZN7cutlass13device_kernelINS_4gemm6kernel13GemmUniversalIN4cute5tupleIJiiiiEEENS1_10collective13CollectiveMmaINS1_35MainloopSm100TmaUmmaWarpSpecializedILi13ELi2ELi4ENS5_IJNS4_1CILi1EEESB_SB_EEEEENS5_IJNSA_ILi64EEENSA_ILi160EEENSA_ILi32EEEEEENS_6half_tENS5_IJlSB_lEEESI_SJ_NS4_8TiledMMAINS4_8MMA_AtomIJNS4_20SM100_MMA_F16BF16_SSISI_SI_fLi64ELi160ELNS4_4UMMA5MajorE0ELSO_0ELNSN_7ScaleInE0ELSP_0EEEEEENS4_6LayoutISC_NS5_IJNSA_ILi0EEEST_ST_EEEEENS5_IJNS4_10UnderscoreESW_SW_EEEEENS4_13SM90_TMA_LOADENS4_14ComposedLayoutINS4_7SwizzleILi2ELi4ELi3EEENS4_18smem_ptr_flag_bitsILi16EEENSS_INS5_IJNSA_ILi8EEESG_EEENS5_IJSG_SB_EEEEEEEvNS4_8identityESZ_S19_vS1A_EENS_8epilogue10collective18CollectiveEpilogueINS1C_23Sm100TmaWarpSpecializedILi2ELi1ELi80ELb1ELb0EEEJSH_NS5_IJNSS_ISE_SB_EENSS_ISF_SB_EEEEESI_SJ_SI_SJ_NS1C_6fusion15FusionCallbacksIS1G_NS1K_17LinearCombinationISI_fSI_fLNS_15FloatRoundStyleE2EEESH_S1J_JEEENS4_5SM1004TMEM4LOAD26SM100_TMEM_LOAD_16dp256b4xESZ_S19_NS4_17SM75_U32x4_LDSM_NENS4_14SM90_TMA_STOREES19_NS4_17SM90_U32x4_STSM_NENS4_39AutoVectorizingCopyWithAssumedAlignmentILi128EEEEEEvvEEEEvNT_6ParamsE)
        /*0008*/ 	.word	0x000000e0


	//----- nvinfo : EIATTR_FRAME_SIZE
	.align		4
.L_19:
        /*000c*/ 	.byte	0x04, 0x11
        /*000e*/ 	.short	(.L_21 - .L_20)
	.align		4
.L_20:
        /*0010*/ 	.word	index@($__internal_2_$__cuda_sm10x_tcgen05_guardrail_trap_unallocated_columns_being_dealloced)
        /*0014*/ 	.word	0x00000000


	//----- nvinfo : EIATTR_FRAME_SIZE
	.align		4
.L_21:
        /*0018*/ 	.byte	0x04, 0x11
        /*001a*/ 	.short	(.L_23 - .L_22)
	.align		4
.L_22:
        /*001c*/ 	.word	index@($__internal_1_$__cuda_sm10x_tcgen05_guardrail_trap_phase_invalid_during_alloc)
        /*0020*/ 	.word	0x00000000


	//----- nvinfo : EIATTR_FRAME_SIZE
	.align		4
.L_23:
        /*0024*/ 	.byte	0x04, 0x11
        /*0026*/ 	.short	(.L_25 - .L_24)
	.align		4
.L_24:
        /*0028*/ 	.word	index@($__internal_0_$__cuda_sm10x_tcgen05_guardrail_trap_col_being_dealloced_not_returned_by_alloc)
        /*002c*/ 	.word	0x00000000


	//----- nvinfo : EIATTR_FRAME_SIZE
	.align		4
.L_25:
        /*0030*/ 	.byte	0x04, 0x11
        /*0032*/ 	.short	(.L_27 - .L_26)
	.align		4
.L_26:
        /*0034*/ 	.word	index@(_ZN7cutlass13device_kernelINS_4gemm6kernel13GemmUniversalIN4cute5tupleIJiiiiEEENS1_10collective13CollectiveMmaINS1_35MainloopSm100TmaUmmaWarpSpecializedILi13ELi2ELi4ENS5_IJNS4_1CILi1EEESB_SB_EEEEENS5_IJNSA_ILi64EEENSA_ILi160EEENSA_ILi32EEEEEENS_6half_tENS5_IJlSB_lEEESI_SJ_NS4_8TiledMMAINS4_8MMA_AtomIJNS4_20SM100_MMA_F16BF16_SSISI_SI_fLi64ELi160ELNS4_4UMMA5MajorE0ELSO_0ELNSN_7ScaleInE0ELSP_0EEEEEENS4_6LayoutISC_NS5_IJNSA_ILi0EEEST_ST_EEEEENS5_IJNS4_10UnderscoreESW_SW_EEEEENS4_13SM90_TMA_LOADENS4_14ComposedLayoutINS4_7SwizzleILi2ELi4ELi3EEENS4_18smem_ptr_flag_bitsILi16EEENSS_INS5_IJNSA_ILi8EEESG_EEENS5_IJSG_SB_EEEEEEEvNS4_8identityESZ_S19_vS1A_EENS_8epilogue10collective18CollectiveEpilogueINS1C_23Sm100TmaWarpSpecializedILi2ELi1ELi80ELb1ELb0EEEJSH_NS5_IJNSS_ISE_SB_EENSS_ISF_SB_EEEEESI_SJ_SI_SJ_NS1C_6fusion15FusionCallbacksIS1G_NS1K_17LinearCombinationISI_fSI_fLNS_15FloatRoundStyleE2EEESH_S1J_JEEENS4_5SM1004TMEM4LOAD26SM100_TMEM_LOAD_16dp256b4xESZ_S19_NS4_17SM75_U32x4_LDSM_NENS4_14SM90_TMA_STOREES19_NS4_17SM90_U32x4_STSM_NENS4_39AutoVectorizingCopyWithAssumedAlignmentILi128EEEEEEvvEEEEvNT_6ParamsE)
        /*0038*/ 	.word	0x00000000


	//----- nvinfo : EIATTR_MIN_STACK_SIZE
	.align		4
.L_27:
        /*003c*/ 	.byte	0x04, 0x12
        /*003e*/ 	.short	(.L_29 - .L_28)
	.align		4
.L_28:
        /*0040*/ 	.word	index@(_ZN7cutlass13device_kernelINS_4gemm6kernel13GemmUniversalIN4cute5tupleIJiiiiEEENS1_10collective13CollectiveMmaINS1_35MainloopSm100TmaUmmaWarpSpecializedILi13ELi2ELi4ENS5_IJNS4_1CILi1EEESB_SB_EEEEENS5_IJNSA_ILi64EEENSA_ILi160EEENSA_ILi32EEEEEENS_6half_tENS5_IJlSB_lEEESI_SJ_NS4_8TiledMMAINS4_8MMA_AtomIJNS4_20SM100_MMA_F16BF16_SSISI_SI_fLi64ELi160ELNS4_4UMMA5MajorE0ELSO_0ELNSN_7ScaleInE0ELSP_0EEEEEENS4_6LayoutISC_NS5_IJNSA_ILi0EEEST_ST_EEEEENS5_IJNS4_10UnderscoreESW_SW_EEEEENS4_13SM90_TMA_LOADENS4_14ComposedLayoutINS4_7SwizzleILi2ELi4ELi3EEENS4_18smem_ptr_flag_bitsILi16EEENSS_INS5_IJNSA_ILi8EEESG_EEENS5_IJSG_SB_EEEEEEEvNS4_8identityESZ_S19_vS1A_EENS_8epilogue10collective18CollectiveEpilogueINS1C_23Sm100TmaWarpSpecializedILi2ELi1ELi80ELb1ELb0EEEJSH_NS5_IJNSS_ISE_SB_EENSS_ISF_SB_EEEEESI_SJ_SI_SJ_NS1C_6fusion15FusionCallbacksIS1G_NS1K_17LinearCombinationISI_fSI_fLNS_15FloatRoundStyleE2EEESH_S1J_JEEENS4_5SM1004TMEM4LOAD26SM100_TMEM_LOAD_16dp256b4xESZ_S19_NS4_17SM75_U32x4_LDSM_NENS4_14SM90_TMA_STOREES19_NS4_17SM90_U32x4_STSM_NENS4_39AutoVectorizingCopyWithAssumedAlignmentILi128EEEEEEvvEEEEvNT_6ParamsE)
        /*0044*/ 	.word	0x00000000
.L_29:


//--------------------- .nv.compat                --------------------------
	.section	.nv.compat,"",@"SHT_CUDA_COMPAT_INFO"
	.align	4
        /*0000*/ 	.byte	0x02, 0x09, 0x01, 0x00, 0x02, 0x02, 0x02, 0x00, 0x02, 0x05, 0x05, 0x00, 0x03, 0x07, 0x01, 0x01
        /*0010*/ 	.byte	0x02, 0x03, 0x01, 0x00, 0x02, 0x06, 0x01, 0x00, 0x04, 0x0b, 0x08, 0x00, 0x09, 0x00, 0x00, 0x00
        /*0020*/ 	.byte	0x00, 0x00, 0x00, 0x00


//--------------------- .nv.info._ZN7cutlass13device_kernelINS_4gemm6kernel13GemmUniversalIN4cute5tupleIJiiiiEEENS1_10collective13CollectiveMmaINS1_35MainloopSm100TmaUmmaWarpSpecializedILi13ELi2ELi4ENS5_IJNS4_1CILi1EEESB_SB_EEEEENS5_IJNSA_ILi64EEENSA_ILi160EEENSA_ILi32EEEEEENS_6half_tENS5_IJlSB_lEEESI_SJ_NS4_8TiledMMAINS4_8MMA_AtomIJNS4_20SM100_MMA_F16BF16_SSISI_SI_fLi64ELi160ELNS4_4UMMA5MajorE0ELSO_0ELNSN_7ScaleInE0ELSP_0EEEEEENS4_6LayoutISC_NS5_IJNSA_ILi0EEEST_ST_EEEEENS5_IJNS4_10UnderscoreESW_SW_EEEEENS4_13SM90_TMA_LOADENS4_14ComposedLayoutINS4_7SwizzleILi2ELi4ELi3EEENS4_18smem_ptr_flag_bitsILi16EEENSS_INS5_IJNSA_ILi8EEESG_EEENS5_IJSG_SB_EEEEEEEvNS4_8identityESZ_S19_vS1A_EENS_8epilogue10collective18CollectiveEpilogueINS1C_23Sm100TmaWarpSpecializedILi2ELi1ELi80ELb1ELb0EEEJSH_NS5_IJNSS_ISE_SB_EENSS_ISF_SB_EEEEESI_SJ_SI_SJ_NS1C_6fusion15FusionCallbacksIS1G_NS1K_17LinearCombinationISI_fSI_fLNS_15FloatRoundStyleE2EEESH_S1J_JEEENS4_5SM1004TMEM4LOAD26SM100_TMEM_LOAD_16dp256b4xESZ_S19_NS4_17SM75_U32x4_LDSM_NENS4_14SM90_TMA_STOREES19_NS4_17SM90_U32x4_STSM_NENS4_39AutoVectorizingCopyWithAssumedAlignmentILi128EEEEEEvvEEEEvNT_6ParamsE --------------------------
	.section	.nv.info._ZN7cutlass13device_kernelINS_4gemm6kernel13GemmUniversalIN4cute5tupleIJiiiiEEENS1_10collective13CollectiveMmaINS1_35MainloopSm100TmaUmmaWarpSpecializedILi13ELi2ELi4ENS5_IJNS4_1CILi1EEESB_SB_EEEEENS5_IJNSA_ILi64EEENSA_ILi160EEENSA_ILi32EEEEEENS_6half_tENS5_IJlSB_lEEESI_SJ_NS4_8TiledMMAINS4_8MMA_AtomIJNS4_20SM100_MMA_F16BF16_SSISI_SI_fLi64ELi160ELNS4_4UMMA5MajorE0ELSO_0ELNSN_7ScaleInE0ELSP_0EEEEEENS4_6LayoutISC_NS5_IJNSA_ILi0EEEST_ST_EEEEENS5_IJNS4_10UnderscoreESW_SW_EEEEENS4_13SM90_TMA_LOADENS4_14ComposedLayoutINS4_7SwizzleILi2ELi4ELi3EEENS4_18smem_ptr_flag_bitsILi16EEENSS_INS5_IJNSA_ILi8EEESG_EEENS5_IJSG_SB_EEEEEEEvNS4_8identityESZ_S19_vS1A_EENS_8epilogue10collective18CollectiveEpilogueINS1C_23Sm100TmaWarpSpecializedILi2ELi1ELi80ELb1ELb0EEEJSH_NS5_IJNSS_ISE_SB_EENSS_ISF_SB_EEEEESI_SJ_SI_SJ_NS1C_6fusion15FusionCallbacksIS1G_NS1K_17LinearCombinationISI_fSI_fLNS_15FloatRoundStyleE2EEESH_S1J_JEEENS4_5SM1004TMEM4LOAD26SM100_TMEM_LOAD_16dp256b4xESZ_S19_NS4_17SM75_U32x4_LDSM_NENS4_14SM90_TMA_STOREES19_NS4_17SM90_U32x4_STSM_NENS4_39AutoVectorizingCopyWithAssumedAlignmentILi128EEEEEEvvEEEEvNT_6ParamsE,"",@"SHT_CUDA_INFO"
	.sectionflags	@""
	.align	4


	//----- nvinfo : EIATTR_CUDA_API_VERSION
	.align		4
        /*0000*/ 	.byte	0x04, 0x37
        /*0002*/ 	.short	(.L_31 - .L_30)
.L_30:
        /*0004*/ 	.word	0x00000082


	//----- nvinfo : EIATTR_KPARAM_INFO
	.align		4
.L_31:
        /*0008*/ 	.byte	0x04, 0x17
        /*000a*/ 	.short	(.L_33 - .L_32)
.L_32:
        /*000c*/ 	.word	0x00000000
        /*0010*/ 	.short	0x0000
        /*0012*/ 	.short	0x0000
        /*0014*/ 	.byte	0x00, 0xf0, 0x01, 0x20


	//----- nvinfo : EIATTR_AT_ENTRY_FRAGMENTS
	.align		4
.L_33:
        /*0018*/ 	.byte	0x04, 0x4f
        /*001a*/ 	.short	(.L_35 - .L_34)


	//   ....[0]....
.L_34:
        /*001c*/ 	.word	0x00000006


	//----- nvinfo : EIATTR_RESERVED_SMEM_USED
	.align		4
.L_35:
        /*0020*/ 	.byte	0x01, 0x41
	.zero		2


	//----- nvinfo : EIATTR_SPARSE_MMA_MASK
	.align		4
        /*0024*/ 	.byte	0x03, 0x50
        /*0026*/ 	.short	0x0000


	//----- nvinfo : EIATTR_TCGEN05_1CTA_USED
	.align		4
        /*0028*/ 	.byte	0x01, 0x51
	.zero		2


	//----- nvinfo : EIATTR_MAXREG_COUNT
	.align		4
        /*002c*/ 	.byte	0x03, 0x1b
        /*002e*/ 	.short	0x00ff


	//----- nvinfo : EIATTR_NUM_BARRIERS
	.align		4
        /*0030*/ 	.byte	0x02, 0x4c
        /*0032*/ 	.byte	0x07
	.zero		1


	//----- nvinfo : EIATTR_EXTERNS
	.align		4
        /*0034*/ 	.byte	0x04, 0x0f
        /*0036*/ 	.short	(.L_37 - .L_36)


	//   ....[0]....
	.align		4
.L_36:
        /*0038*/ 	.word	index@(__assertfail)


	//----- nvinfo : EIATTR_MERCURY_ISA_VERSION
	.align		4
.L_37:
        /*003c*/ 	.byte	0x03, 0x5f
        /*003e*/ 	.short	0x0101


	//----- nvinfo : EIATTR_INT_WARP_WIDE_INSTR_OFFSETS
	.align		4
        /*0040*/ 	.byte	0x04, 0x31
        /*0042*/ 	.short	(.L_39 - .L_38)


	//   ....[0]....
.L_38:
        /*0044*/ 	.word	0x00001f00


	//   ....[1]....
        /*0048*/ 	.word	0x00003dd0


	//   ....[2]....
        /*004c*/ 	.word	0x00003df0


	//   ....[3]....
        /*0050*/ 	.word	0x00003e20


	//   ....[4]....
        /*0054*/ 	.word	0x000048a0


	//   ....[5]....
        /*0058*/ 	.word	0x000048b0


	//   ....[6]....
        /*005c*/ 	.word	0x000048e0


	//   ....[7]....
        /*0060*/ 	.word	0x00004910


	//   ....[8]....
        /*0064*/ 	.word	0x00004aa0


	//   ....[9]....
        /*0068*/ 	.word	0x00004ad0


	//----- nvinfo : EIATTR_COOP_GROUP_MASK_REGIDS
	.align		4
.L_39:
        /*006c*/ 	.byte	0x04, 0x29
        /*006e*/ 	.short	(.L_41 - .L_40)


	//   ....[0]....
.L_40:
        /*0070*/ 	.word	0xffffffff


	//   ....[1]....
        /*0074*/ 	.word	0xffffffff


	//   ....[2]....
        /*0078*/ 	.word	0xffffffff


	//   ....[3]....
        /*007c*/ 	.word	0xffffffff


	//   ....[4]....
        /*0080*/ 	.word	0xffffffff


	//   ....[5]....
        /*0084*/ 	.word	0xffffffff


	//   ....[6]....
        /*0088*/ 	.word	0xffffffff


	//   ....[7]....
        /*008c*/ 	.word	0xffffffff


	//   ....[8]....
        /*0090*/ 	.word	0xffffffff


	//   ....[9]....
        /*0094*/ 	.word	0xffffffff


	//   ....[10]....
        /*0098*/ 	.word	0xffffffff


	//   ....[11]....
        /*009c*/ 	.word	0xffffffff


	//   ....[12]....
        /*00a0*/ 	.word	0xffffffff


	//----- nvinfo : EIATTR_COOP_GROUP_INSTR_OFFSETS
	.align		4
.L_41:
        /*00a4*/ 	.byte	0x04, 0x28
        /*00a6*/ 	.short	(.L_43 - .L_42)


	//   ....[0]....
.L_42:
        /*00a8*/ 	.word	0x00000090


	//   ....[1]....
        /*00ac*/ 	.word	0x000004d0


	//   ....[2]....
        /*00b0*/ 	.word	0x00000790


	//   ....[3]....
        /*00b4*/ 	.word	0x000008f0


	//   ....[4]....
        /*00b8*/ 	.word	0x000009f0


	//   ....[5]....
        /*00bc*/ 	.word	0x00000b60


	//   ....[6]....
        /*00c0*/ 	.word	0x00000d00


	//   ....[7]....
        /*00c4*/ 	.word	0x00001de0


	//   ....[8]....
        /*00c8*/ 	.word	0x000030d0


	//   ....[9]....
        /*00cc*/ 	.word	0x000032e0


	//   ....[10]....
        /*00d0*/ 	.word	0x00003310


	//   ....[11]....
        /*00d4*/ 	.word	0x00003cb0


	//   ....[12]....
        /*00d8*/ 	.word	0x00003ee0


	//----- nvinfo : EIATTR_VRC_CTA_INIT_COUNT
	.align		4
.L_43:
        /*00dc*/ 	.byte	0x02, 0x4a
        /*00de*/ 	.byte	0x80
	.zero		1


	//----- nvinfo : EIATTR_SYSCALL_OFFSETS
	.align		4
        /*00e0*/ 	.byte	0x04, 0x46
        /*00e2*/ 	.short	(.L_45 - .L_44)


	//   ....[0]....
.L_44:
        /*00e4*/ 	.word	0x00005610


	//   ....[1]....
        /*00e8*/ 	.word	0x00005700


	//   ....[2]....
        /*00ec*/ 	.word	0x000060a0


	//   ....[3]....
        /*00f0*/ 	.word	0x00006210


	//   ....[4]....
        /*00f4*/ 	.word	0x00006380


	//   ....[5]....
        /*00f8*/ 	.word	0x000064f0


	//   ....[6]....
        /*00fc*/ 	.word	0x00006660


	//----- nvinfo : EIATTR_MBARRIER_INSTR_OFFSETS
	.align		4
.L_45:
        /*0100*/ 	.byte	0x04, 0x39
        /*0102*/ 	.short	(.L_47 - .L_46)


	//   ....[0]....
.L_46:
        /*0104*/ 	.word	0x000005d0
        /*0108*/ 	.word	0x000000ff
        /*010c*/ 	.word	0x00000000
        /*0110*/ 	.short	0x0100
        /*0112*/ 	.byte	0x05
	.zero		1


	//   ....[1]....
        /*0114*/ 	.word	0x000005e0
        /*0118*/ 	.word	0x000000ff
        /*011c*/ 	.word	0x00000068
        /*0120*/ 	.short	0x0100
        /*0122*/ 	.byte	0x05
	.zero		1


	//   ....[2]....
        /*0124*/ 	.word	0x000005f0
        /*0128*/ 	.word	0x000000ff
        /*012c*/ 	.word	0x00000008
        /*0130*/ 	.short	0x0100
        /*0132*/ 	.byte	0x05
	.zero		1


	//   ....[3]....
        /*0134*/ 	.word	0x00000600
        /*0138*/ 	.word	0x000000ff
        /*013c*/ 	.word	0x00000070
        /*0140*/ 	.short	0x0100
        /*0142*/ 	.byte	0x05
	.zero		1


	//   ....[4]....
        /*0144*/ 	.word	0x00000610
        /*0148*/ 	.word	0x000000ff
        /*014c*/ 	.word	0x00000010
        /*0150*/ 	.short	0x0100
        /*0152*/ 	.byte	0x05
	.zero		1


	//   ....[5]....
        /*0154*/ 	.word	0x00000620
        /*0158*/ 	.word	0x000000ff
        /*015c*/ 	.word	0x00000078
        /*0160*/ 	.short	0x0100
        /*0162*/ 	.byte	0x05
	.zero		1


	//   ....[6]....
        /*0164*/ 	.word	0x00000630
        /*0168*/ 	.word	0x000000ff
        /*016c*/ 	.word	0x00000018
        /*0170*/ 	.short	0x0100
        /*0172*/ 	.byte	0x05
	.zero		1


	//   ....[7]....
        /*0174*/ 	.word	0x00000640
        /*0178*/ 	.word	0x000000ff
        /*017c*/ 	.word	0x00000080
        /*0180*/ 	.short	0x0100
        /*0182*/ 	.byte	0x05
	.zero		1


	//   ....[8]....
        /*0184*/ 	.word	0x00000650
        /*0188*/ 	.word	0x000000ff
        /*018c*/ 	.word	0x00000020
        /*0190*/ 	.short	0x0100
        /*0192*/ 	.byte	0x05
	.zero		1


	//   ....[9]....
        /*0194*/ 	.word	0x00000660
        /*0198*/ 	.word	0x000000ff
        /*019c*/ 	.word	0x00000088
        /*01a0*/ 	.short	0x0100
        /*01a2*/ 	.byte	0x05
	.zero		1


	//   ....[10]....
        /*01a4*/ 	.word	0x00000670
        /*01a8*/ 	.word	0x000000ff
        /*01ac*/ 	.word	0x00000028
        /*01b0*/ 	.short	0x0100
        /*01b2*/ 	.byte	0x05
	.zero		1


	//   ....[11]....
        /*01b4*/ 	.word	0x00000680
        /*01b8*/ 	.word	0x000000ff
        /*01bc*/ 	.word	0x00000090
        /*01c0*/ 	.short	0x0100
        /*01c2*/ 	.byte	0x05
	.zero		1


	//   ....[12]....
        /*01c4*/ 	.word	0x00000690
        /*01c8*/ 	.word	0x000000ff
        /*01cc*/ 	.word	0x00000030
        /*01d0*/ 	.short	0x0100
        /*01d2*/ 	.byte	0x05
	.zero		1


	//   ....[13]....
        /*01d4*/ 	.word	0x000006a0
        /*01d8*/ 	.word	0x000000ff
        /*01dc*/ 	.word	0x00000098
        /*01e0*/ 	.short	0x0100
        /*01e2*/ 	.byte	0x05
	.zero		1


	//   ....[14]....
        /*01e4*/ 	.word	0x000006b0
        /*01e8*/ 	.word	0x000000ff
        /*01ec*/ 	.word	0x00000038
        /*01f0*/ 	.short	0x0100
        /*01f2*/ 	.byte	0x05
	.zero		1


	//   ....[15]....
        /*01f4*/ 	.word	0x000006c0
        /*01f8*/ 	.word	0x000000ff
        /*01fc*/ 	.word	0x000000a0
        /*0200*/ 	.short	0x0100
        /*0202*/ 	.byte	0x05
	.zero		1


	//   ....[16]....
        /*0204*/ 	.word	0x000006d0
        /*0208*/ 	.word	0x000000ff
        /*020c*/ 	.word	0x00000040
        /*0210*/ 	.short	0x0100
        /*0212*/ 	.byte	0x05
	.zero		1


	//   ....[17]....
        /*0214*/ 	.word	0x000006e0
        /*0218*/ 	.word	0x000000ff
        /*021c*/ 	.word	0x000000a8
        /*0220*/ 	.short	0x0100
        /*0222*/ 	.byte	0x05
	.zero		1


	//   ....[18]....
        /*0224*/ 	.word	0x000006f0
        /*0228*/ 	.word	0x000000ff
        /*022c*/ 	.word	0x00000048
        /*0230*/ 	.short	0x0100
        /*0232*/ 	.byte	0x05
	.zero		1


	//   ....[19]....
        /*0234*/ 	.word	0x00000700
        /*0238*/ 	.word	0x000000ff
        /*023c*/ 	.word	0x000000b0
        /*0240*/ 	.short	0x0100
        /*0242*/ 	.byte	0x05
	.zero		1


	//   ....[20]....
        /*0244*/ 	.word	0x00000710
        /*0248*/ 	.word	0x000000ff
        /*024c*/ 	.word	0x00000050
        /*0250*/ 	.short	0x0100
        /*0252*/ 	.byte	0x05
	.zero		1


	//   ....[21]....
        /*0254*/ 	.word	0x00000720
        /*0258*/ 	.word	0x000000ff
        /*025c*/ 	.word	0x000000b8
        /*0260*/ 	.short	0x0100
        /*0262*/ 	.byte	0x05
	.zero		1


	//   ....[22]....
        /*0264*/ 	.word	0x00000730
        /*0268*/ 	.word	0x000000ff
        /*026c*/ 	.word	0x00000058
        /*0270*/ 	.short	0x0100
        /*0272*/ 	.byte	0x05
	.zero		1


	//   ....[23]....
        /*0274*/ 	.word	0x00000740
        /*0278*/ 	.word	0x000000ff
        /*027c*/ 	.word	0x000000c0
        /*0280*/ 	.short	0x0100
        /*0282*/ 	.byte	0x05
	.zero		1


	//   ....[24]....
        /*0284*/ 	.word	0x00000750
        /*0288*/ 	.word	0x000000ff
        /*028c*/ 	.word	0x00000060
        /*0290*/ 	.short	0x0100
        /*0292*/ 	.byte	0x05
	.zero		1


	//   ....[25]....
        /*0294*/ 	.word	0x00000760
        /*0298*/ 	.word	0x000000ff
        /*029c*/ 	.word	0x000000c8
        /*02a0*/ 	.short	0x0100
        /*02a2*/ 	.byte	0x05
	.zero		1


	//   ....[26]....
        /*02a4*/ 	.word	0x000008a0
        /*02a8*/ 	.word	0x000000ff
        /*02ac*/ 	.word	0x000000d0
        /*02b0*/ 	.short	0x0100
        /*02b2*/ 	.byte	0x06
	.zero		1


	//   ....[27]....
        /*02b4*/ 	.word	0x000008b0
        /*02b8*/ 	.word	0x000000ff
        /*02bc*/ 	.word	0x000000e0
        /*02c0*/ 	.short	0x0100
        /*02c2*/ 	.byte	0x06
	.zero		1


	//   ....[28]....
        /*02c4*/ 	.word	0x000008c0
        /*02c8*/ 	.word	0x000000ff
        /*02cc*/ 	.word	0x000000d8
        /*02d0*/ 	.short	0x0100
        /*02d2*/ 	.byte	0x06
	.zero		1


	//   ....[29]....
        /*02d4*/ 	.word	0x000008d0
        /*02d8*/ 	.word	0x000000ff
        /*02dc*/ 	.word	0x000000e8
        /*02e0*/ 	.short	0x0100
        /*02e2*/ 	.byte	0x06
	.zero		1


	//   ....[30]....
        /*02e4*/ 	.word	0x000009c0
        /*02e8*/ 	.word	0x000000ff
        /*02ec*/ 	.word	0x000000f0
        /*02f0*/ 	.short	0x0100
        /*02f2*/ 	.byte	0x05
	.zero		1


	//   ....[31]....
        /*02f4*/ 	.word	0x000009d0
        /*02f8*/ 	.word	0x000000ff
        /*02fc*/ 	.word	0x000000f8
        /*0300*/ 	.short	0x0100
        /*0302*/ 	.byte	0x05
	.zero		1


	//   ....[32]....
        /*0304*/ 	.word	0x00000b10
        /*0308*/ 	.word	0x000000ff
        /*030c*/ 	.word	0x00000100
        /*0310*/ 	.short	0x0100
        /*0312*/ 	.byte	0x05
	.zero		1


	//   ....[33]....
        /*0314*/ 	.word	0x00000b20
        /*0318*/ 	.word	0x000000ff
        /*031c*/ 	.word	0x00000110
        /*0320*/ 	.short	0x0100
        /*0322*/ 	.byte	0x05
	.zero		1


	//   ....[34]....
        /*0324*/ 	.word	0x00000b30
        /*0328*/ 	.word	0x000000ff
        /*032c*/ 	.word	0x00000108
        /*0330*/ 	.short	0x0100
        /*0332*/ 	.byte	0x05
	.zero		1


	//   ....[35]....
        /*0334*/ 	.word	0x00000b40
        /*0338*/ 	.word	0x000000ff
        /*033c*/ 	.word	0x00000118
        /*0340*/ 	.short	0x0100
        /*0342*/ 	.byte	0x05
	.zero		1


	//   ....[36]....
        /*0344*/ 	.word	0x00000c70
        /*0348*/ 	.word	0x000000ff
        /*034c*/ 	.word	0x00000120
        /*0350*/ 	.short	0x0100
        /*0352*/ 	.byte	0x06
	.zero		1


	//   ....[37]....
        /*0354*/ 	.word	0x00000c80
        /*0358*/ 	.word	0x000000ff
        /*035c*/ 	.word	0x00000140
        /*0360*/ 	.short	0x0100
        /*0362*/ 	.byte	0x06
	.zero		1


	//   ....[38]....
        /*0364*/ 	.word	0x00000c90
        /*0368*/ 	.word	0x000000ff
        /*036c*/ 	.word	0x00000128
        /*0370*/ 	.short	0x0100
        /*0372*/ 	.byte	0x06
	.zero		1


	//   ....[39]....
        /*0374*/ 	.word	0x00000ca0
        /*0378*/ 	.word	0x000000ff
        /*037c*/ 	.word	0x00000148
        /*0380*/ 	.short	0x0100
        /*0382*/ 	.byte	0x06
	.zero		1


	//   ....[40]....
        /*0384*/ 	.word	0x00000cb0
        /*0388*/ 	.word	0x000000ff
        /*038c*/ 	.word	0x00000130
        /*0390*/ 	.short	0x0100
        /*0392*/ 	.byte	0x06
	.zero		1


	//   ....[41]....
        /*0394*/ 	.word	0x00000cc0
        /*0398*/ 	.word	0x000000ff
        /*039c*/ 	.word	0x00000150
        /*03a0*/ 	.short	0x0100
        /*03a2*/ 	.byte	0x06
	.zero		1


	//   ....[42]....
        /*03a4*/ 	.word	0x00000cd0
        /*03a8*/ 	.word	0x000000ff
        /*03ac*/ 	.word	0x00000138
        /*03b0*/ 	.short	0x0100
        /*03b2*/ 	.byte	0x06
	.zero		1


	//   ....[43]....
        /*03b4*/ 	.word	0x00000ce0
        /*03b8*/ 	.word	0x000000ff
        /*03bc*/ 	.word	0x00000158
        /*03c0*/ 	.short	0x0100
        /*03c2*/ 	.byte	0x06
	.zero		1


	//   ....[44]....
        /*03c4*/ 	.word	0x00000dd0
        /*03c8*/ 	.word	0x000000ff
        /*03cc*/ 	.word	0x00000160
        /*03d0*/ 	.short	0x0100
        /*03d2*/ 	.byte	0x05
	.zero		1


	//   ....[45]....
        /*03d4*/ 	.word	0x00000de0
        /*03d8*/ 	.word	0x000000ff
        /*03dc*/ 	.word	0x00000170
        /*03e0*/ 	.short	0x0100
        /*03e2*/ 	.byte	0x05
	.zero		1


	//   ....[46]....
        /*03e4*/ 	.word	0x00000df0
        /*03e8*/ 	.word	0x000000ff
        /*03ec*/ 	.word	0x00000168
        /*03f0*/ 	.short	0x0100
        /*03f2*/ 	.byte	0x05
	.zero		1


	//   ....[47]....
        /*03f4*/ 	.word	0x00000e00
        /*03f8*/ 	.word	0x000000ff
        /*03fc*/ 	.word	0x00000178
        /*0400*/ 	.short	0x0100
        /*0402*/ 	.byte	0x05
	.zero		1


	//   ....[48]....
        /*0404*/ 	.word	0x000016e0
        /*0408*/ 	.word	0x00000003
        /*040c*/ 	.word	0x00000170
        /*0410*/ 	.short	0x010a
        /*0412*/ 	.byte	0xff
	.zero		1


	//   ....[49]....
        /*0414*/ 	.word	0x00001710
        /*0418*/ 	.word	0x00000003
        /*041c*/ 	.word	0x00000160
        /*0420*/ 	.short	0x0101
        /*0422*/ 	.byte	0xff
	.zero		1


	//   ....[50]....
        /*0424*/ 	.word	0x000017e0
        /*0428*/ 	.word	0x000000ff
        /*042c*/ 	.word	0x00000068
        /*0430*/ 	.short	0x010a
        /*0432*/ 	.byte	0x05
	.zero		1


	//   ....[51]....
        /*0434*/ 	.word	0x00001880
        /*0438*/ 	.word	0x000000ff
        /*043c*/ 	.word	0x00000068
        /*0440*/ 	.short	0x010a
        /*0442*/ 	.byte	0x21
	.zero		1


	//   ....[52]....
        /*0444*/ 	.word	0x000019d0
        /*0448*/ 	.word	0x000000ff
        /*044c*/ 	.word	0x00000068
        /*0450*/ 	.short	0x010a
        /*0452*/ 	.byte	0x08
	.zero		1


	//   ....[53]....
        /*0454*/ 	.word	0x00001ae0
        /*0458*/ 	.word	0x000000ff
        /*045c*/ 	.word	0x000000f8
        /*0460*/ 	.short	0x0101
        /*0462*/ 	.byte	0x04
	.zero		1


	//   ....[54]....
        /*0464*/ 	.word	0x00001b00
        /*0468*/ 	.word	0x000000ff
        /*046c*/ 	.word	0x00000068
        /*0470*/ 	.short	0x010a
        /*0472*/ 	.byte	0x05
	.zero		1


	//   ....[55]....
        /*0474*/ 	.word	0x00001b80
        /*0478*/ 	.word	0x000000ff
        /*047c*/ 	.word	0x00000068
        /*0480*/ 	.short	0x010a
        /*0482*/ 	.byte	0x11
	.zero		1


	//   ....[56]....
        /*0484*/ 	.word	0x00001cd0
        /*0488*/ 	.word	0x000000ff
        /*048c*/ 	.word	0x00000068
        /*0490*/ 	.short	0x010a
        /*0492*/ 	.byte	0x08
	.zero		1


	//   ....[57]....
        /*0494*/ 	.word	0x00001e10
        /*0498*/ 	.word	0x00000002
        /*049c*/ 	.word	0x00000100
        /*04a0*/ 	.short	0x010a
        /*04a2*/ 	.byte	0xff
	.zero		1


	//   ....[58]....
        /*04a4*/ 	.word	0x00001ed0
        /*04a8*/ 	.word	0x00000002
        /*04ac*/ 	.word	0x00000000
        /*04b0*/ 	.short	0x0101
        /*04b2*/ 	.byte	0xff
	.zero		1


	//   ....[59]....
        /*04b4*/ 	.word	0x00002430
        /*04b8*/ 	.word	0x000000ff
        /*04bc*/ 	.word	0x00000000
        /*04c0*/ 	.short	0x010a
        /*04c2*/ 	.byte	0x05
	.zero		1


	//   ....[60]....
        /*04c4*/ 	.word	0x000024c0
        /*04c8*/ 	.word	0x000000ff
        /*04cc*/ 	.word	0x00000000
        /*04d0*/ 	.short	0x010a
        /*04d2*/ 	.byte	0x05
	.zero		1


	//   ....[61]....
        /*04d4*/ 	.word	0x00002550
        /*04d8*/ 	.word	0x000000ff
        /*04dc*/ 	.word	0x00000000
        /*04e0*/ 	.short	0x010a
        /*04e2*/ 	.byte	0x05
	.zero		1


	//   ....[62]....
        /*04e4*/ 	.word	0x000025e0
        /*04e8*/ 	.word	0x000000ff
        /*04ec*/ 	.word	0x00000000
        /*04f0*/ 	.short	0x010a
        /*04f2*/ 	.byte	0x05
	.zero		1


	//   ....[63]....
        /*04f4*/ 	.word	0x00002670
        /*04f8*/ 	.word	0x000000ff
        /*04fc*/ 	.word	0x00000000
        /*0500*/ 	.short	0x010a
        /*0502*/ 	.byte	0x05
	.zero		1


	//   ....[64]....
        /*0504*/ 	.word	0x00002700
        /*0508*/ 	.word	0x000000ff
        /*050c*/ 	.word	0x00000000
        /*0510*/ 	.short	0x010a
        /*0512*/ 	.byte	0x05
	.zero		1


	//   ....[65]....
        /*0514*/ 	.word	0x00002790
        /*0518*/ 	.word	0x000000ff
        /*051c*/ 	.word	0x00000000
        /*0520*/ 	.short	0x010a
        /*0522*/ 	.byte	0x05
	.zero		1


	//   ....[66]....
        /*0524*/ 	.word	0x00002820
        /*0528*/ 	.word	0x000000ff
        /*052c*/ 	.word	0x00000000
        /*0530*/ 	.short	0x010a
        /*0532*/ 	.byte	0x05
	.zero		1


	//   ....[67]....
        /*0534*/ 	.word	0x000028b0
        /*0538*/ 	.word	0x000000ff
        /*053c*/ 	.word	0x00000000
        /*0540*/ 	.short	0x010a
        /*0542*/ 	.byte	0x05
	.zero		1


	//   ....[68]....
        /*0544*/ 	.word	0x00002940
        /*0548*/ 	.word	0x000000ff
        /*054c*/ 	.word	0x00000000
        /*0550*/ 	.short	0x010a
        /*0552*/ 	.byte	0x05
	.zero		1


	//   ....[69]....
        /*0554*/ 	.word	0x000029d0
        /*0558*/ 	.word	0x000000ff
        /*055c*/ 	.word	0x00000000
        /*0560*/ 	.short	0x010a
        /*0562*/ 	.byte	0x05
	.zero		1


	//   ....[70]....
        /*0564*/ 	.word	0x00002a60
        /*0568*/ 	.word	0x000000ff
        /*056c*/ 	.word	0x00000000
        /*0570*/ 	.short	0x010a
        /*0572*/ 	.byte	0x05
	.zero		1


	//   ....[71]....
        /*0574*/ 	.word	0x00002b00
        /*0578*/ 	.word	0x00000000
        /*057c*/ 	.word	0x00000000
        /*0580*/ 	.short	0x010a
        /*0582*/ 	.byte	0xff
	.zero		1


	//   ....[72]....
        /*0584*/ 	.word	0x00002c20
        /*0588*/ 	.word	0x00000000
        /*058c*/ 	.word	0x00000160
        /*0590*/ 	.short	0x010a
        /*0592*/ 	.byte	0xff
	.zero		1


	//   ....[73]....
        /*0594*/ 	.word	0x00002c80
        /*0598*/ 	.word	0x00000004
        /*059c*/ 	.word	0x00000000
        /*05a0*/ 	.short	0x0101
        /*05a2*/ 	.byte	0xff
	.zero		1


	//   ....[74]....
        /*05a4*/ 	.word	0x00002ca0
        /*05a8*/ 	.word	0x000000ff
        /*05ac*/ 	.word	0x00000110
        /*05b0*/ 	.short	0x010a
        /*05b2*/ 	.byte	0x05
	.zero		1


	//   ....[75]....
        /*05b4*/ 	.word	0x00002dc0
        /*05b8*/ 	.word	0x00000000
        /*05bc*/ 	.word	0x00000100
        /*05c0*/ 	.short	0x010a
        /*05c2*/ 	.byte	0xff
	.zero		1


	//   ....[76]....
        /*05c4*/ 	.word	0x00002ed0
        /*05c8*/ 	.word	0x00000000
        /*05cc*/ 	.word	0x00000000
        /*05d0*/ 	.short	0x0101
        /*05d2*/ 	.byte	0xff
	.zero		1


	//   ....[77]....
        /*05d4*/ 	.word	0x00002f60
        /*05d8*/ 	.word	0x000000ff
        /*05dc*/ 	.word	0x00000110
        /*05e0*/ 	.short	0x0106
        /*05e2*/ 	.byte	0x05
	.zero		1


	//   ....[78]....
        /*05e4*/ 	.word	0x00002f80
        /*05e8*/ 	.word	0x000000ff
        /*05ec*/ 	.word	0x00000110
        /*05f0*/ 	.short	0x010a
        /*05f2*/ 	.byte	0x05
	.zero		1


	//   ....[79]....
        /*05f4*/ 	.word	0x00003010
        /*05f8*/ 	.word	0x000000ff
        /*05fc*/ 	.word	0x00000110
        /*0600*/ 	.short	0x0106
        /*0602*/ 	.byte	0x04
	.zero		1


	//   ....[80]....
        /*0604*/ 	.word	0x00003050
        /*0608*/ 	.word	0x00000000
        /*060c*/ 	.word	0x00000110
        /*0610*/ 	.short	0x010a
        /*0612*/ 	.byte	0xff
	.zero		1


	//   ....[81]....
        /*0614*/ 	.word	0x00003550
        /*0618*/ 	.word	0x00000000
        /*061c*/ 	.word	0x00000100
        /*0620*/ 	.short	0x010a
        /*0622*/ 	.byte	0xff
	.zero		1


	//   ....[82]....
        /*0624*/ 	.word	0x00003660
        /*0628*/ 	.word	0x00000003
        /*062c*/ 	.word	0x00000000
        /*0630*/ 	.short	0x0101
        /*0632*/ 	.byte	0xff
	.zero		1


	//   ....[83]....
        /*0634*/ 	.word	0x00003670
        /*0638*/ 	.word	0x000000ff
        /*063c*/ 	.word	0x00000000
        /*0640*/ 	.short	0x010a
        /*0642*/ 	.byte	0x05
	.zero		1


	//   ....[84]....
        /*0644*/ 	.word	0x000036e0
        /*0648*/ 	.word	0x000000ff
        /*064c*/ 	.word	0x00000140
        /*0650*/ 	.short	0x010a
        /*0652*/ 	.byte	0x0e
	.zero		1


	//   ....[85]....
        /*0654*/ 	.word	0x000037b0
        /*0658*/ 	.word	0x000000ff
        /*065c*/ 	.word	0x00000000
        /*0660*/ 	.short	0x010a
        /*0662*/ 	.byte	0x07
	.zero		1


	//   ....[86]....
        /*0664*/ 	.word	0x000038e0
        /*0668*/ 	.word	0x000000ff
        /*066c*/ 	.word	0x00000000
        /*0670*/ 	.short	0x010a
        /*0672*/ 	.byte	0x13
	.zero		1


	//   ....[87]....
        /*0674*/ 	.word	0x00003ae0
        /*0678*/ 	.word	0x000000ff
        /*067c*/ 	.word	0x00000000
        /*0680*/ 	.short	0x010a
        /*0682*/ 	.byte	0x05
	.zero		1


	//   ....[88]....
        /*0684*/ 	.word	0x00003b70
        /*0688*/ 	.word	0x000000ff
        /*068c*/ 	.word	0x00000000
        /*0690*/ 	.short	0x010a
        /*0692*/ 	.byte	0x05
	.zero		1


	//   ....[89]....
        /*0694*/ 	.word	0x00003c00
        /*0698*/ 	.word	0x000000ff
        /*069c*/ 	.word	0x00000000
        /*06a0*/ 	.short	0x010a
        /*06a2*/ 	.byte	0x05
	.zero		1


	//   ....[90]....
        /*06a4*/ 	.word	0x00003c90
        /*06a8*/ 	.word	0x000000ff
        /*06ac*/ 	.word	0x00000000
        /*06b0*/ 	.short	0x010a
        /*06b2*/ 	.byte	0x06
	.zero		1


	//   ....[91]....
        /*06b4*/ 	.word	0x000040d0
        /*06b8*/ 	.word	0x00000000
        /*06bc*/ 	.word	0x00000100
        /*06c0*/ 	.short	0x010a
        /*06c2*/ 	.byte	0xff
	.zero		1


	//   ....[92]....
        /*06c4*/ 	.word	0x000041b0
        /*06c8*/ 	.word	0x00000000
        /*06cc*/ 	.word	0x00000000
        /*06d0*/ 	.short	0x0101
        /*06d2*/ 	.byte	0xff
	.zero		1


	//   ....[93]....
        /*06d4*/ 	.word	0x000044d0
        /*06d8*/ 	.word	0x000000ff
        /*06dc*/ 	.word	0x000000f8
        /*06e0*/ 	.short	0x010a
        /*06e2*/ 	.byte	0x04
	.zero		1


	//   ....[94]....
        /*06e4*/ 	.word	0x000046b0
        /*06e8*/ 	.word	0x000000ff
        /*06ec*/ 	.word	0x000000e0
        /*06f0*/ 	.short	0x010a
        /*06f2*/ 	.byte	0x0d
	.zero		1


	//   ....[95]....
        /*06f4*/ 	.word	0x00004b00
        /*06f8*/ 	.word	0x000000ff
        /*06fc*/ 	.word	0x000000d0
        /*0700*/ 	.short	0x010b
        /*0702*/ 	.byte	0x0d
	.zero		1


	//   ....[96]....
        /*0704*/ 	.word	0x00004b60
        /*0708*/ 	.word	0x000000ff
        /*070c*/ 	.word	0x00000000
        /*0710*/ 	.short	0x0101
        /*0712*/ 	.byte	0x15
	.zero		1


	//   ....[97]....
        /*0714*/ 	.word	0x00004c10
        /*0718*/ 	.word	0x000000ff
        /*071c*/ 	.word	0x00000000
        /*0720*/ 	.short	0x010a
        /*0722*/ 	.byte	0x04
	.zero		1


	//   ....[98]....
        /*0724*/ 	.word	0x00004cb0
        /*0728*/ 	.word	0x00000000
        /*072c*/ 	.word	0x00000000
        /*0730*/ 	.short	0x010a
        /*0732*/ 	.byte	0xff
	.zero		1


	//   ....[99]....
        /*0734*/ 	.word	0x00005020
        /*0738*/ 	.word	0x00000000
        /*073c*/ 	.word	0x00000100
        /*0740*/ 	.short	0x010a
        /*0742*/ 	.byte	0xff
	.zero		1


	//   ....[100]....
        /*0744*/ 	.word	0x00005130
        /*0748*/ 	.word	0x00000000
        /*074c*/ 	.word	0x00000000
        /*0750*/ 	.short	0x0101
        /*0752*/ 	.byte	0xff
	.zero		1


	//   ....[101]....
        /*0754*/ 	.word	0x00005b30
        /*0758*/ 	.word	0x00000000
        /*075c*/ 	.word	0x000000d0
        /*0760*/ 	.short	0x010a
        /*0762*/ 	.byte	0xff
	.zero		1


	//   ....[102]....
        /*0764*/ 	.word	0x00005b70
        /*0768*/ 	.word	0x000000a0
        /*076c*/ 	.word	0x00000120
        /*0770*/ 	.short	0x010a
        /*0772*/ 	.byte	0xff
	.zero		1


	//   ....[103]....
        /*0774*/ 	.word	0x00005c70
        /*0778*/ 	.word	0x00000000
        /*077c*/ 	.word	0x000000d0
        /*0780*/ 	.short	0x010a
        /*0782*/ 	.byte	0xff
	.zero		1


	//   ....[104]....
        /*0784*/ 	.word	0x00005f80
        /*0788*/ 	.word	0x000000a0
        /*078c*/ 	.word	0x00000120
        /*0790*/ 	.short	0x010a
        /*0792*/ 	.byte	0xff
	.zero		1


	//   ....[105]....
        /*0794*/ 	.word	0x00006880
        /*0798*/ 	.word	0x000000ff
        /*079c*/ 	.word	0x00000000
        /*07a0*/ 	.short	0x0101
        /*07a2*/ 	.byte	0x05
	.zero		1


	//   ....[106]....
        /*07a4*/ 	.word	0x00007d00
        /*07a8*/ 	.word	0x00000000
        /*07ac*/ 	.word	0x00000000
        /*07b0*/ 	.short	0x0101
        /*07b2*/ 	.byte	0xff
	.zero		1


	//   ....[107]....
        /*07b4*/ 	.word	0x00007fa0
        /*07b8*/ 	.word	0x00000003
        /*07bc*/ 	.word	0x00000170
        /*07c0*/ 	.short	0x010a
        /*07c2*/ 	.byte	0xff
	.zero		1


	//   ....[108]....
        /*07c4*/ 	.word	0x00008000
        /*07c8*/ 	.word	0x00000002
        /*07cc*/ 	.word	0x00000068
        /*07d0*/ 	.short	0x010a
        /*07d2*/ 	.byte	0xff
	.zero		1


	//   ....[109]....
        /*07d4*/ 	.word	0x00008060
        /*07d8*/ 	.word	0x00000002
        /*07dc*/ 	.word	0x00000068
        /*07e0*/ 	.short	0x010a
        /*07e2*/ 	.byte	0xff
	.zero		1


	//   ....[110]....
        /*07e4*/ 	.word	0x000080b0
        /*07e8*/ 	.word	0x00000002
        /*07ec*/ 	.word	0x00000100
        /*07f0*/ 	.short	0x010a
        /*07f2*/ 	.byte	0xff
	.zero		1


	//   ....[111]....
        /*07f4*/ 	.word	0x00008110
        /*07f8*/ 	.word	0x00000000
        /*07fc*/ 	.word	0x00000000
        /*0800*/ 	.short	0x010a
        /*0802*/ 	.byte	0xff
	.zero		1


	//   ....[112]....
        /*0804*/ 	.word	0x00008170
        /*0808*/ 	.word	0x00000000
        /*080c*/ 	.word	0x00000000
        /*0810*/ 	.short	0x010a
        /*0812*/ 	.byte	0xff
	.zero		1


	//   ....[113]....
        /*0814*/ 	.word	0x000081d0
        /*0818*/ 	.word	0x00000000
        /*081c*/ 	.word	0x00000000
        /*0820*/ 	.short	0x010a
        /*0822*/ 	.byte	0xff
	.zero		1


	//   ....[114]....
        /*0824*/ 	.word	0x00008230
        /*0828*/ 	.word	0x00000000
        /*082c*/ 	.word	0x00000000
        /*0830*/ 	.short	0x010a
        /*0832*/ 	.byte	0xff
	.zero		1


	//   ....[115]....
        /*0834*/ 	.word	0x00008290
        /*0838*/ 	.word	0x00000000
        /*083c*/ 	.word	0x00000000
        /*0840*/ 	.short	0x010a
        /*0842*/ 	.byte	0xff
	.zero		1


	//   ....[116]....
        /*0844*/ 	.word	0x000082f0
        /*0848*/ 	.word	0x00000000
        /*084c*/ 	.word	0x00000000
        /*0850*/ 	.short	0x010a
        /*0852*/ 	.byte	0xff
	.zero		1


	//   ....[117]....
        /*0854*/ 	.word	0x00008350
        /*0858*/ 	.word	0x00000000
        /*085c*/ 	.word	0x00000000
        /*0860*/ 	.short	0x010a
        /*0862*/ 	.byte	0xff
	.zero		1


	//   ....[118]....
        /*0864*/ 	.word	0x000083b0
        /*0868*/ 	.word	0x00000000
        /*086c*/ 	.word	0x00000000
        /*0870*/ 	.short	0x010a
        /*0872*/ 	.byte	0xff
	.zero		1


	//   ....[119]....
        /*0874*/ 	.word	0x00008410
        /*0878*/ 	.word	0x00000000
        /*087c*/ 	.word	0x00000000
        /*0880*/ 	.short	0x010a
        /*0882*/ 	.byte	0xff
	.zero		1


	//   ....[120]....
        /*0884*/ 	.word	0x00008470
        /*0888*/ 	.word	0x00000000
        /*088c*/ 	.word	0x00000000
        /*0890*/ 	.short	0x010a
        /*0892*/ 	.byte	0xff
	.zero		1


	//   ....[121]....
        /*0894*/ 	.word	0x000084d0
        /*0898*/ 	.word	0x00000000
        /*089c*/ 	.word	0x00000000
        /*08a0*/ 	.short	0x010a
        /*08a2*/ 	.byte	0xff
	.zero		1


	//   ....[122]....
        /*08a4*/ 	.word	0x00008530
        /*08a8*/ 	.word	0x00000000
        /*08ac*/ 	.word	0x00000000
        /*08b0*/ 	.short	0x010a
        /*08b2*/ 	.byte	0xff
	.zero		1


	//   ....[123]....
        /*08b4*/ 	.word	0x00008580
        /*08b8*/ 	.word	0x00000000
        /*08bc*/ 	.word	0x00000160
        /*08c0*/ 	.short	0x010a
        /*08c2*/ 	.byte	0xff
	.zero		1


	//   ....[124]....
        /*08c4*/ 	.word	0x000085e0
        /*08c8*/ 	.word	0x00000000
        /*08cc*/ 	.word	0x00000110
        /*08d0*/ 	.short	0x010a
        /*08d2*/ 	.byte	0xff
	.zero		1


	//   ....[125]....
        /*08d4*/ 	.word	0x00008630
        /*08d8*/ 	.word	0x00000000
        /*08dc*/ 	.word	0x00000100
        /*08e0*/ 	.short	0x010a
        /*08e2*/ 	.byte	0xff
	.zero		1


	//   ....[126]....
        /*08e4*/ 	.word	0x00008690
        /*08e8*/ 	.word	0x00000000
        /*08ec*/ 	.word	0x00000110
        /*08f0*/ 	.short	0x010a
        /*08f2*/ 	.byte	0xff
	.zero		1


	//   ....[127]....
        /*08f4*/ 	.word	0x000086e0
        /*08f8*/ 	.word	0x00000000
        /*08fc*/ 	.word	0x00000100
        /*0900*/ 	.short	0x010a
        /*0902*/ 	.byte	0xff
	.zero		1


	//   ....[128]....
        /*0904*/ 	.word	0x00008740
        /*0908*/ 	.word	0x00000003
        /*090c*/ 	.word	0x00000140
        /*0910*/ 	.short	0x010a
        /*0912*/ 	.byte	0xff
	.zero		1


	//   ....[129]....
        /*0914*/ 	.word	0x000087a0
        /*0918*/ 	.word	0x00000000
        /*091c*/ 	.word	0x00000000
        /*0920*/ 	.short	0x010a
        /*0922*/ 	.byte	0xff
	.zero		1


	//   ....[130]....
        /*0924*/ 	.word	0x00008800
        /*0928*/ 	.word	0x00000000
        /*092c*/ 	.word	0x00000000
        /*0930*/ 	.short	0x010a
        /*0932*/ 	.byte	0xff
	.zero		1


	//   ....[131]....
        /*0934*/ 	.word	0x00008860
        /*0938*/ 	.word	0x00000000
        /*093c*/ 	.word	0x00000000
        /*0940*/ 	.short	0x010a
        /*0942*/ 	.byte	0xff
	.zero		1


	//   ....[132]....
        /*0944*/ 	.word	0x000088c0
        /*0948*/ 	.word	0x00000000
        /*094c*/ 	.word	0x00000000
        /*0950*/ 	.short	0x010a
        /*0952*/ 	.byte	0xff
	.zero		1


	//   ....[133]....
        /*0954*/ 	.word	0x00008920
        /*0958*/ 	.word	0x00000000
        /*095c*/ 	.word	0x00000000
        /*0960*/ 	.short	0x010a
        /*0962*/ 	.byte	0xff
	.zero		1


	//   ....[134]....
        /*0964*/ 	.word	0x00008970
        /*0968*/ 	.word	0x00000000
        /*096c*/ 	.word	0x00000100
        /*0970*/ 	.short	0x010a
        /*0972*/ 	.byte	0xff
	.zero		1


	//   ....[135]....
        /*0974*/ 	.word	0x000089d0
        /*0978*/ 	.word	0x00000000
        /*097c*/ 	.word	0x000000f8
        /*0980*/ 	.short	0x010a
        /*0982*/ 	.byte	0xff
	.zero		1


	//   ....[136]....
        /*0984*/ 	.word	0x00008a30
        /*0988*/ 	.word	0x00000003
        /*098c*/ 	.word	0x000000e0
        /*0990*/ 	.short	0x010a
        /*0992*/ 	.byte	0xff
	.zero		1


	//   ....[137]....
        /*0994*/ 	.word	0x00008a90
        /*0998*/ 	.word	0x00000000
        /*099c*/ 	.word	0x00000000
        /*09a0*/ 	.short	0x010a
        /*09a2*/ 	.byte	0xff
	.zero		1


	//   ....[138]....
        /*09a4*/ 	.word	0x00008ae0
        /*09a8*/ 	.word	0x00000000
        /*09ac*/ 	.word	0x00000100
        /*09b0*/ 	.short	0x010a
        /*09b2*/ 	.byte	0xff
	.zero		1


	//   ....[139]....
        /*09b4*/ 	.word	0x00008b30
        /*09b8*/ 	.word	0x00000000
        /*09bc*/ 	.word	0x000000d0
        /*09c0*/ 	.short	0x010a
        /*09c2*/ 	.byte	0xff
	.zero		1


	//   ....[140]....
        /*09c4*/ 	.word	0x00008b80
        /*09c8*/ 	.word	0x000000a0
        /*09cc*/ 	.word	0x00000120
        /*09d0*/ 	.short	0x010a
        /*09d2*/ 	.byte	0xff
	.zero		1


	//----- nvinfo : EIATTR_NUM_MBARRIERS
	.align		4
.L_47:
        /*09d4*/ 	.byte	0x03, 0x38
        /*09d6*/ 	.short	0x0030


	//----- nvinfo : EIATTR_EXIT_INSTR_OFFSETS
	.align		4
        /*09d8*/ 	.byte	0x04, 0x1c
        /*09da*/ 	.short	(.L_49 - .L_48)


	//   ....[0]....
.L_48:
        /*09dc*/ 	.word	0x00002b30


	//   ....[1]....
        /*09e0*/ 	.word	0x00003020


	//   ....[2]....
        /*09e4*/ 	.word	0x00003080


	//   ....[3]....
        /*09e8*/ 	.word	0x00003ef0


	//   ....[4]....
        /*09ec*/ 	.word	0x00004ce0


	//   ....[5]....
        /*09f0*/ 	.word	0x00004d20


	//   ....[6]....
        /*09f4*/ 	.word	0x00007eb0


	//   ....[7]....
        /*09f8*/ 	.word	0x00007f30


	//   ....[8]....
        /*09fc*/ 	.word	0x00007f60


	//   ....[9]....
        /*0a00*/ 	.word	0x00007f90


	//----- nvinfo : EIATTR_MAX_THREADS
	.align		4
.L_49:
        /*0a04*/ 	.byte	0x04, 0x05
        /*0a06*/ 	.short	(.L_51 - .L_50)
.L_50:
        /*0a08*/ 	.word	0x00000100
        /*0a0c*/ 	.word	0x00000001
        /*0a10*/ 	.word	0x00000001


	//----- nvinfo : EIATTR_CRS_STACK_SIZE
	.align		4
.L_51:
        /*0a14*/ 	.byte	0x04, 0x1e
        /*0a16*/ 	.short	(.L_53 - .L_52)
.L_52:
        /*0a18*/ 	.word	0x00000000


	//----- nvinfo : EIATTR_CBANK_PARAM_SIZE
	.align		4
.L_53:
        /*0a1c*/ 	.byte	0x03, 0x19
        /*0a1e*/ 	.short	0x0800


	//----- nvinfo : EIATTR_PARAM_CBANK
	.align		4
        /*0a20*/ 	.byte	0x04, 0x0a
        /*0a22*/ 	.short	(.L_55 - .L_54)
	.align		4
.L_54:
        /*0a24*/ 	.word	index@(.nv.constant0._ZN7cutlass13device_kernelINS_4gemm6kernel13GemmUniversalIN4cute5tupleIJiiiiEEENS1_10collective13CollectiveMmaINS1_35MainloopSm100TmaUmmaWarpSpecializedILi13ELi2ELi4ENS5_IJNS4_1CILi1EEESB_SB_EEEEENS5_IJNSA_ILi64EEENSA_ILi160EEENSA_ILi32EEEEEENS_6half_tENS5_IJlSB_lEEESI_SJ_NS4_8TiledMMAINS4_8MMA_AtomIJNS4_20SM100_MMA_F16BF16_SSISI_SI_fLi64ELi160ELNS4_4UMMA5MajorE0ELSO_0ELNSN_7ScaleInE0ELSP_0EEEEEENS4_6LayoutISC_NS5_IJNSA_ILi0EEEST_ST_EEEEENS5_IJNS4_10UnderscoreESW_SW_EEEEENS4_13SM90_TMA_LOADENS4_14ComposedLayoutINS4_7SwizzleILi2ELi4ELi3EEENS4_18smem_ptr_flag_bitsILi16EEENSS_INS5_IJNSA_ILi8EEESG_EEENS5_IJSG_SB_EEEEEEEvNS4_8identityESZ_S19_vS1A_EENS_8epilogue10collective18CollectiveEpilogueINS1C_23Sm100TmaWarpSpecializedILi2ELi1ELi80ELb1ELb0EEEJSH_NS5_IJNSS_ISE_SB_EENSS_ISF_SB_EEEEESI_SJ_SI_SJ_NS1C_6fusion15FusionCallbacksIS1G_NS1K_17LinearCombinationISI_fSI_fLNS_15FloatRoundStyleE2EEESH_S1J_JEEENS4_5SM1004TMEM4LOAD26SM100_TMEM_LOAD_16dp256b4xESZ_S19_NS4_17SM75_U32x4_LDSM_NENS4_14SM90_TMA_STOREES19_NS4_17SM90_U32x4_STSM_NENS4_39AutoVectorizingCopyWithAssumedAlignmentILi128EEEEEEvvEEEEvNT_6ParamsE)
        /*0a28*/ 	.short	0x0380
        /*0a2a*/ 	.short	0x0800


	//----- nvinfo : EIATTR_SW_WAR
	.align		4
.L_55:
        /*0a2c*/ 	.byte	0x04, 0x36
        /*0a2e*/ 	.short	(.L_57 - .L_56)
.L_56:
        /*0a30*/ 	.word	0x00000008
.L_57:


//--------------------- .nv.callgraph             --------------------------
	.section	.nv.callgraph,"",@"SHT_CUDA_CALLGRAPH"
	.align	4
	.sectionentsize	8
	.align		4
        /*0000*/ 	.word	0x00000000
	.align		4
        /*0004*/ 	.word	0xffffffff
	.align		4
        /*0008*/ 	.word	index@(_ZN7cutlass13device_kernelINS_4gemm6kernel13GemmUniversalIN4cute5tupleIJiiiiEEENS1_10collective13CollectiveMmaINS1_35MainloopSm100TmaUmmaWarpSpecializedILi13ELi2ELi4ENS5_IJNS4_1CILi1EEESB_SB_EEEEENS5_IJNSA_ILi64EEENSA_ILi160EEENSA_ILi32EEEEEENS_6half_tENS5_IJlSB_lEEESI_SJ_NS4_8TiledMMAINS4_8MMA_AtomIJNS4_20SM100_MMA_F16BF16_SSISI_SI_fLi64ELi160ELNS4_4UMMA5MajorE0ELSO_0ELNSN_7ScaleInE0ELSP_0EEEEEENS4_6LayoutISC_NS5_IJNSA_ILi0EEEST_ST_EEEEENS5_IJNS4_10UnderscoreESW_SW_EEEEENS4_13SM90_TMA_LOADENS4_14ComposedLayoutINS4_7SwizzleILi2ELi4ELi3EEENS4_18smem_ptr_flag_bitsILi16EEENSS_INS5_IJNSA_ILi8EEESG_EEENS5_IJSG_SB_EEEEEEEvNS4_8identityESZ_S19_vS1A_EENS_8epilogue10collective18CollectiveEpilogueINS1C_23Sm100TmaWarpSpecializedILi2ELi1ELi80ELb1ELb0EEEJSH_NS5_IJNSS_ISE_SB_EENSS_ISF_SB_EEEEESI_SJ_SI_SJ_NS1C_6fusion15FusionCallbacksIS1G_NS1K_17LinearCombinationISI_fSI_fLNS_15FloatRoundStyleE2EEESH_S1J_JEEENS4_5SM1004TMEM4LOAD26SM100_TMEM_LOAD_16dp256b4xESZ_S19_NS4_17SM75_U32x4_LDSM_NENS4_14SM90_TMA_STOREES19_NS4_17SM90_U32x4_STSM_NENS4_39AutoVectorizingCopyWithAssumedAlignmentILi128EEEEEEvvEEEEvNT_6ParamsE)
	.align		4
        /*000c*/ 	.word	index@(__assertfail)
	.align		4
        /*0010*/ 	.word	0x00000000
	.align		4
        /*0014*/ 	.word	0xfffffffe
	.align		4
        /*0018*/ 	.word	0x00000000
	.align		4
        /*001c*/ 	.word	0xfffffffd
	.align		4
        /*0020*/ 	.word	0x00000000
	.align		4
        /*0024*/ 	.word	0xfffffffc


//--------------------- .nv.constant4             --------------------------
	.section	.nv.constant4,"a",@progbits
	.align	8
	.align		8
.nv.constant4:
        /*0000*/ 	.dword	__assertfail
	.align		8
        /*0008*/ 	.dword	__unnamed_1
	.align		8
        /*0010*/ 	.dword	__unnamed_2
	.align		8
        /*0018*/ 	.dword	_ZN40_INTERNAL_c3e721b1_4_k_cu_7886e5d4_236314cuda3std3__45__cpo5beginE
	.align		8
        /*0020*/ 	.dword	_ZN40_INTERNAL_c3e721b1_4_k_cu_7886e5d4_236314cuda3std3__45__cpo3endE
	.align		8
        /*0028*/ 	.dword	_ZN40_INTERNAL_c3e721b1_4_k_cu_7886e5d4_236314cuda3std3__45__cpo6cbeginE
	.align		8
        /*0030*/ 	.dword	_ZN40_INTERNAL_c3e721b1_4_k_cu_7886e5d4_236314cuda3std3__45__cpo4cendE
	.align		8
        /*0038*/ 	.dword	_ZN40_INTERNAL_c3e721b1_4_k_cu_7886e5d4_236314cuda3std3__442_GLOBAL__N__c3e721b1_4_k_cu_7886e5d4_236316ignoreE
	.align		8
        /*0040*/ 	.dword	_ZN40_INTERNAL_c3e721b1_4_k_cu_7886e5d4_236314cuda3std3__419piecewise_constructE
	.align		8
        /*0048*/ 	.dword	_ZN40_INTERNAL_c3e721b1_4_k_cu_7886e5d4_236314cuda3std3__48in_placeE
	.align		8
        /*0050*/ 	.dword	_ZN40_INTERNAL_c3e721b1_4_k_cu_7886e5d4_236314cuda3std6ranges3__45__cpo4swapE
	.align		8
        /*0058*/ 	.dword	_ZN40_INTERNAL_c3e721b1_4_k_cu_7886e5d4_236314cuda3std6ranges3__45__cpo9iter_moveE
	.align		8
        /*0060*/ 	.dword	_ZN40_INTERNAL_c3e721b1_4_k_cu_7886e5d4_236314cute7productE
	.align		8
        /*0068*/ 	.dword	_ZN40_INTERNAL_c3e721b1_4_k_cu_7886e5d4_236314cute1_E
	.align		8
        /*0070*/ 	.dword	$str$25
	.align		8
        /*0078*/ 	.dword	$str$26
	.align		8
        /*0080*/ 	.dword	$str$27
	.align		8
        /*0088*/ 	.dword	$str$28


//--------------------- .text._ZN7cutlass13device_kernelINS_4gemm6kernel13GemmUniversalIN4cute5tupleIJiiiiEEENS1_10collective13CollectiveMmaINS1_35MainloopSm100TmaUmmaWarpSpecializedILi13ELi2ELi4ENS5_IJNS4_1CILi1EEESB_SB_EEEEENS5_IJNSA_ILi64EEENSA_ILi160EEENSA_ILi32EEEEEENS_6half_tENS5_IJlSB_lEEESI_SJ_NS4_8TiledMMAINS4_8MMA_AtomIJNS4_20SM100_MMA_F16BF16_SSISI_SI_fLi64ELi160ELNS4_4UMMA5MajorE0ELSO_0ELNSN_7ScaleInE0ELSP_0EEEEEENS4_6LayoutISC_NS5_IJNSA_ILi0EEEST_ST_EEEEENS5_IJNS4_10UnderscoreESW_SW_EEEEENS4_13SM90_TMA_LOADENS4_14ComposedLayoutINS4_7SwizzleILi2ELi4ELi3EEENS4_18smem_ptr_flag_bitsILi16EEENSS_INS5_IJNSA_ILi8EEESG_EEENS5_IJSG_SB_EEEEEEEvNS4_8identityESZ_S19_vS1A_EENS_8epilogue10collective18CollectiveEpilogueINS1C_23Sm100TmaWarpSpecializedILi2ELi1ELi80ELb1ELb0EEEJSH_NS5_IJNSS_ISE_SB_EENSS_ISF_SB_EEEEESI_SJ_SI_SJ_NS1C_6fusion15FusionCallbacksIS1G_NS1K_17LinearCombinationISI_fSI_fLNS_15FloatRoundStyleE2EEESH_S1J_JEEENS4_5SM1004TMEM4LOAD26SM100_TMEM_LOAD_16dp256b4xESZ_S19_NS4_17SM75_U32x4_LDSM_NENS4_14SM90_TMA_STOREES19_NS4_17SM90_U32x4_STSM_NENS4_39AutoVectorizingCopyWithAssumedAlignmentILi128EEEEEEvvEEEEvNT_6ParamsE --------------------------
	.section	.text._ZN7cutlass13device_kernelINS_4gemm6kernel13GemmUniversalIN4cute5tupleIJiiiiEEENS1_10collective13CollectiveMmaINS1_35MainloopSm100TmaUmmaWarpSpecializedILi13ELi2ELi4ENS5_IJNS4_1CILi1EEESB_SB_EEEEENS5_IJNSA_ILi64EEENSA_ILi160EEENSA_ILi32EEEEEENS_6half_tENS5_IJlSB_lEEESI_SJ_NS4_8TiledMMAINS4_8MMA_AtomIJNS4_20SM100_MMA_F16BF16_SSISI_SI_fLi64ELi160ELNS4_4UMMA5MajorE0ELSO_0ELNSN_7ScaleInE0ELSP_0EEEEEENS4_6LayoutISC_NS5_IJNSA_ILi0EEEST_ST_EEEEENS5_IJNS4_10UnderscoreESW_SW_EEEEENS4_13SM90_TMA_LOADENS4_14ComposedLayoutINS4_7SwizzleILi2ELi4ELi3EEENS4_18smem_ptr_flag_bitsILi16EEENSS_INS5_IJNSA_ILi8EEESG_EEENS5_IJSG_SB_EEEEEEEvNS4_8identityESZ_S19_vS1A_EENS_8epilogue10collective18CollectiveEpilogueINS1C_23Sm100TmaWarpSpecializedILi2ELi1ELi80ELb1ELb0EEEJSH_NS5_IJNSS_ISE_SB_EENSS_ISF_SB_EEEEESI_SJ_SI_SJ_NS1C_6fusion15FusionCallbacksIS1G_NS1K_17LinearCombinationISI_fSI_fLNS_15FloatRoundStyleE2EEESH_S1J_JEEENS4_5SM1004TMEM4LOAD26SM100_TMEM_LOAD_16dp256b4xESZ_S19_NS4_17SM75_U32x4_LDSM_NENS4_14SM90_TMA_STOREES19_NS4_17SM90_U32x4_STSM_NENS4_39AutoVectorizingCopyWithAssumedAlignmentILi128EEEEEEvvEEEEvNT_6ParamsE,"ax",@progbits
	.align	128
.text._ZN7cutlass13device_kernelINS_4gemm6kernel13GemmUniversalIN4cute5tupleIJiiiiEEENS1_10collective13CollectiveMmaINS1_35MainloopSm100TmaUmmaWarpSpecializedILi13ELi2ELi4ENS5_IJNS4_1CILi1EEESB_SB_EEEEENS5_IJNSA_ILi64EEENSA_ILi160EEENSA_ILi32EEEEEENS_6half_tENS5_IJlSB_lEEESI_SJ_NS4_8TiledMMAINS4_8MMA_AtomIJNS4_20SM100_MMA_F16BF16_SSISI_SI_fLi64ELi160ELNS4_4UMMA5MajorE0ELSO_0ELNSN_7ScaleInE0ELSP_0EEEEEENS4_6LayoutISC_NS5_IJNSA_ILi0EEEST_ST_EEEEENS5_IJNS4_10UnderscoreESW_SW_EEEEENS4_13SM90_TMA_LOADENS4_14ComposedLayoutINS4_7SwizzleILi2ELi4ELi3EEENS4_18smem_ptr_flag_bitsILi16EEENSS_INS5_IJNSA_ILi8EEESG_EEENS5_IJSG_SB_EEEEEEEvNS4_8identityESZ_S19_vS1A_EENS_8epilogue10collective18CollectiveEpilogueINS1C_23Sm100TmaWarpSpecializedILi2ELi1ELi80ELb1ELb0EEEJSH_NS5_IJNSS_ISE_SB_EENSS_ISF_SB_EEEEESI_SJ_SI_SJ_NS1C_6fusion15FusionCallbacksIS1G_NS1K_17LinearCombinationISI_fSI_fLNS_15FloatRoundStyleE2EEESH_S1J_JEEENS4_5SM1004TMEM4LOAD26SM100_TMEM_LOAD_16dp256b4xESZ_S19_NS4_17SM75_U32x4_LDSM_NENS4_14SM90_TMA_STOREES19_NS4_17SM90_U32x4_STSM_NENS4_39AutoVectorizingCopyWithAssumedAlignmentILi128EEEEEEvvEEEEvNT_6ParamsE:
        .type           _ZN7cutlass13device_kernelINS_4gemm6kernel13GemmUniversalIN4cute5tupleIJiiiiEEENS1_10collective13CollectiveMmaINS1_35MainloopSm100TmaUmmaWarpSpecializedILi13ELi2ELi4ENS5_IJNS4_1CILi1EEESB_SB_EEEEENS5_IJNSA_ILi64EEENSA_ILi160EEENSA_ILi32EEEEEENS_6half_tENS5_IJlSB_lEEESI_SJ_NS4_8TiledMMAINS4_8MMA_AtomIJNS4_20SM100_MMA_F16BF16_SSISI_SI_fLi64ELi160ELNS4_4UMMA5MajorE0ELSO_0ELNSN_7ScaleInE0ELSP_0EEEEEENS4_6LayoutISC_NS5_IJNSA_ILi0EEEST_ST_EEEEENS5_IJNS4_10UnderscoreESW_SW_EEEEENS4_13SM90_TMA_LOADENS4_14ComposedLayoutINS4_7SwizzleILi2ELi4ELi3EEENS4_18smem_ptr_flag_bitsILi16EEENSS_INS5_IJNSA_ILi8EEESG_EEENS5_IJSG_SB_EEEEEEEvNS4_8identityESZ_S19_vS1A_EENS_8epilogue10collective18CollectiveEpilogueINS1C_23Sm100TmaWarpSpecializedILi2ELi1ELi80ELb1ELb0EEEJSH_NS5_IJNSS_ISE_SB_EENSS_ISF_SB_EEEEESI_SJ_SI_SJ_NS1C_6fusion15FusionCallbacksIS1G_NS1K_17LinearCombinationISI_fSI_fLNS_15FloatRoundStyleE2EEESH_S1J_JEEENS4_5SM1004TMEM4LOAD26SM100_TMEM_LOAD_16dp256b4xESZ_S19_NS4_17SM75_U32x4_LDSM_NENS4_14SM90_TMA_STOREES19_NS4_17SM90_U32x4_STSM_NENS4_39AutoVectorizingCopyWithAssumedAlignmentILi128EEEEEEvvEEEEvNT_6ParamsE,@function
        .size           _ZN7cutlass13device_kernelINS_4gemm6kernel13GemmUniversalIN4cute5tupleIJiiiiEEENS1_10collective13CollectiveMmaINS1_35MainloopSm100TmaUmmaWarpSpecializedILi13ELi2ELi4ENS5_IJNS4_1CILi1EEESB_SB_EEEEENS5_IJNSA_ILi64EEENSA_ILi160EEENSA_ILi32EEEEEENS_6half_tENS5_IJlSB_lEEESI_SJ_NS4_8TiledMMAINS4_8MMA_AtomIJNS4_20SM100_MMA_F16BF16_SSISI_SI_fLi64ELi160ELNS4_4UMMA5MajorE0ELSO_0ELNSN_7ScaleInE0ELSP_0EEEEEENS4_6LayoutISC_NS5_IJNSA_ILi0EEEST_ST_EEEEENS5_IJNS4_10UnderscoreESW_SW_EEEEENS4_13SM90_TMA_LOADENS4_14ComposedLayoutINS4_7SwizzleILi2ELi4ELi3EEENS4_18smem_ptr_flag_bitsILi16EEENSS_INS5_IJNSA_ILi8EEESG_EEENS5_IJSG_SB_EEEEEEEvNS4_8identityESZ_S19_vS1A_EENS_8epilogue10collective18CollectiveEpilogueINS1C_23Sm100TmaWarpSpecializedILi2ELi1ELi80ELb1ELb0EEEJSH_NS5_IJNSS_ISE_SB_EENSS_ISF_SB_EEEEESI_SJ_SI_SJ_NS1C_6fusion15FusionCallbacksIS1G_NS1K_17LinearCombinationISI_fSI_fLNS_15FloatRoundStyleE2EEESH_S1J_JEEENS4_5SM1004TMEM4LOAD26SM100_TMEM_LOAD_16dp256b4xESZ_S19_NS4_17SM75_U32x4_LDSM_NENS4_14SM90_TMA_STOREES19_NS4_17SM90_U32x4_STSM_NENS4_39AutoVectorizingCopyWithAssumedAlignmentILi128EEEEEEvvEEEEvNT_6ParamsE,(.L_x_169 - _ZN7cutlass13device_kernelINS_4gemm6kernel13GemmUniversalIN4cute5tupleIJiiiiEEENS1_10collective13CollectiveMmaINS1_35MainloopSm100TmaUmmaWarpSpecializedILi13ELi2ELi4ENS5_IJNS4_1CILi1EEESB_SB_EEEEENS5_IJNSA_ILi64EEENSA_ILi160EEENSA_ILi32EEEEEENS_6half_tENS5_IJlSB_lEEESI_SJ_NS4_8TiledMMAINS4_8MMA_AtomIJNS4_20SM100_MMA_F16BF16_SSISI_SI_fLi64ELi160ELNS4_4UMMA5MajorE0ELSO_0ELNSN_7ScaleInE0ELSP_0EEEEEENS4_6LayoutISC_NS5_IJNSA_ILi0EEEST_ST_EEEEENS5_IJNS4_10UnderscoreESW_SW_EEEEENS4_13SM90_TMA_LOADENS4_14ComposedLayoutINS4_7SwizzleILi2ELi4ELi3EEENS4_18smem_ptr_flag_bitsILi16EEENSS_INS5_IJNSA_ILi8EEESG_EEENS5_IJSG_SB_EEEEEEEvNS4_8identityESZ_S19_vS1A_EENS_8epilogue10collective18CollectiveEpilogueINS1C_23Sm100TmaWarpSpecializedILi2ELi1ELi80ELb1ELb0EEEJSH_NS5_IJNSS_ISE_SB_EENSS_ISF_SB_EEEEESI_SJ_SI_SJ_NS1C_6fusion15FusionCallbacksIS1G_NS1K_17LinearCombinationISI_fSI_fLNS_15FloatRoundStyleE2EEESH_S1J_JEEENS4_5SM1004TMEM4LOAD26SM100_TMEM_LOAD_16dp256b4xESZ_S19_NS4_17SM75_U32x4_LDSM_NENS4_14SM90_TMA_STOREES19_NS4_17SM90_U32x4_STSM_NENS4_39AutoVectorizingCopyWithAssumedAlignmentILi128EEEEEEvvEEEEvNT_6ParamsE)
        .other          _ZN7cutlass13device_kernelINS_4gemm6kernel13GemmUniversalIN4cute5tupleIJiiiiEEENS1_10collective13CollectiveMmaINS1_35MainloopSm100TmaUmmaWarpSpecializedILi13ELi2ELi4ENS5_IJNS4_1CILi1EEESB_SB_EEEEENS5_IJNSA_ILi64EEENSA_ILi160EEENSA_ILi32EEEEEENS_6half_tENS5_IJlSB_lEEESI_SJ_NS4_8TiledMMAINS4_8MMA_AtomIJNS4_20SM100_MMA_F16BF16_SSISI_SI_fLi64ELi160ELNS4_4UMMA5MajorE0ELSO_0ELNSN_7ScaleInE0ELSP_0EEEEEENS4_6LayoutISC_NS5_IJNSA_ILi0EEEST_ST_EEEEENS5_IJNS4_10UnderscoreESW_SW_EEEEENS4_13SM90_TMA_LOADENS4_14ComposedLayoutINS4_7SwizzleILi2ELi4ELi3EEENS4_18smem_ptr_flag_bitsILi16EEENSS_INS5_IJNSA_ILi8EEESG_EEENS5_IJSG_SB_EEEEEEEvNS4_8identityESZ_S19_vS1A_EENS_8epilogue10collective18CollectiveEpilogueINS1C_23Sm100TmaWarpSpecializedILi2ELi1ELi80ELb1ELb0EEEJSH_NS5_IJNSS_ISE_SB_EENSS_ISF_SB_EEEEESI_SJ_SI_SJ_NS1C_6fusion15FusionCallbacksIS1G_NS1K_17LinearCombinationISI_fSI_fLNS_15FloatRoundStyleE2EEESH_S1J_JEEENS4_5SM1004TMEM4LOAD26SM100_TMEM_LOAD_16dp256b4xESZ_S19_NS4_17SM75_U32x4_LDSM_NENS4_14SM90_TMA_STOREES19_NS4_17SM90_U32x4_STSM_NENS4_39AutoVectorizingCopyWithAssumedAlignmentILi128EEEEEEvvEEEEvNT_6ParamsE,@"STO_CUDA_ENTRY STV_DEFAULT"
_ZN7cutlass13device_kernelINS_4gemm6kernel13GemmUniversalIN4cute5tupleIJiiiiEEENS1_10collective13CollectiveMmaINS1_35MainloopSm100TmaUmmaWarpSpecializedILi13ELi2ELi4ENS5_IJNS4_1CILi1EEESB_SB_EEEEENS5_IJNSA_ILi64EEENSA_ILi160EEENSA_ILi32EEEEEENS_6half_tENS5_IJlSB_lEEESI_SJ_NS4_8TiledMMAINS4_8MMA_AtomIJNS4_20SM100_MMA_F16BF16_SSISI_SI_fLi64ELi160ELNS4_4UMMA5MajorE0ELSO_0ELNSN_7ScaleInE0ELSP_0EEEEEENS4_6LayoutISC_NS5_IJNSA_ILi0EEEST_ST_EEEEENS5_IJNS4_10UnderscoreESW_SW_EEEEENS4_13SM90_TMA_LOADENS4_14ComposedLayoutINS4_7SwizzleILi2ELi4ELi3EEENS4_18smem_ptr_flag_bitsILi16EEENSS_INS5_IJNSA_ILi8EEESG_EEENS5_IJSG_SB_EEEEEEEvNS4_8identityESZ_S19_vS1A_EENS_8epilogue10collective18CollectiveEpilogueINS1C_23Sm100TmaWarpSpecializedILi2ELi1ELi80ELb1ELb0EEEJSH_NS5_IJNSS_ISE_SB_EENSS_ISF_SB_EEEEESI_SJ_SI_SJ_NS1C_6fusion15FusionCallbacksIS1G_NS1K_17LinearCombinationISI_fSI_fLNS_15FloatRoundStyleE2EEESH_S1J_JEEENS4_5SM1004TMEM4LOAD26SM100_TMEM_LOAD_16dp256b4xESZ_S19_NS4_17SM75_U32x4_LDSM_NENS4_14SM90_TMA_STOREES19_NS4_17SM90_U32x4_STSM_NENS4_39AutoVectorizingCopyWithAssumedAlignmentILi128EEEEEEvvEEEEvNT_6ParamsE:
[----:B------:R-:W1:Y:S01]  /*0000*/  LDC R1, c[0x0][0x37c] ;  /* 0x0000df00ff017b82 */ /* 0x000e620000000800 */
[----:B------:R-:W2:Y:S01]  /*0010*/  S2R R218, SR_TID.X ;  /* 0x0000000000da7919 */ /* 0x000ea20000002100 */
[----:B------:R-:W3:Y:S01]  /*0020*/  LDCU.64 UR4, c[0x0][0x890] ;  /* 0x00011200ff0477ac */ /* 0x000ee20008000a00 */
[----:B------:R-:W-:Y:S02]  /*0030*/  PRMT R206, RZ, 0x7610, R206 ;  /* 0x00007610ffce7816 */ /* 0x000fe400000000ce */
[----:B------:R-:W-:Y:S01]  /*0040*/  ELECT P5, URZ, PT ;  /* 0x0000000000ff782f */ /* 0x000fe200038a0000 */
[----:B------:R-:W4:Y:S01]  /*0050*/  LDCU.64 UR46, c[0x0][0x358] ;  /* 0x00006b00ff2e77ac */ /* 0x000f220008000a00 */
[----:B---3--:R-:W-:-:S04]  /*0060*/  UISETP.NE.U32.AND UP0, UPT, UR4, URZ, UPT ;  /* 0x000000ff0400728c */ /* 0x008fc8000bf05070 */
[----:B------:R-:W-:Y:S01]  /*0070*/  UISETP.NE.AND.EX UP0, UPT, UR5, URZ, UPT, UP0 ;  /* 0x000000ff0500728c */ /* 0x000fe2000bf05300 */
[----:B--2---:R-:W-:-:S05]  /*0080*/  SHF.R.U32.HI R211, RZ, 0x5, R218 ;  /* 0x00000005ffd37819 */ /* 0x004fca00000116da */
[----:B------:R-:W2:Y:S02]  /*0090*/  SHFL.IDX PT, R0, R211, RZ, 0x1f ;  /* 0x00001fffd3007589 */ /* 0x000ea400000e0000 */
[----:B--2---:R-:W-:Y:S01]  /*00a0*/  R2UR UR8, R0 ;  /* 0x00000000000872ca */ /* 0x004fe200000e0000 */
[----:B-1--4-:R-:W-:-:S14]  /*00b0*/  BRA.U UP0, `(.L_x_0) ;  /* 0x00000001002c7547 */ /* 0x012fdc000b800000 */
[----:B------:R-:W1:Y:S02]  /*00c0*/  LDCU.64 UR6, c[0x0][0x888] ;  /* 0x00011100ff0677ac */ /* 0x000e640008000a00 */
[----:B-1----:R-:W-:-:S04]  /*00d0*/  UISETP.NE.U32.AND UP0, UPT, UR6, URZ, UPT ;  /* 0x000000ff0600728c */ /* 0x002fc8000bf05070 */
[----:B------:R-:W-:-:S09]  /*00e0*/  UISETP.NE.AND.EX UP0, UPT, UR7, URZ, UPT, UP0 ;  /* 0x000000ff0700728c */ /* 0x000fd2000bf05300 */
[----:B------:R-:W-:Y:S05]  /*00f0*/  BRA.U !UP0, `(.L_x_1) ;  /* 0x0000000108107547 */ /* 0x000fea000b800000 */
[----:B------:R-:W1:Y:S02]  /*0100*/  LDC.64 R2, c[0x0][0x888] ;  /* 0x00022200ff027b82 */ /* 0x000e640000000a00 */
[----:B-1----:R1:W5:Y:S01]  /*0110*/  LDG.E R101, desc[UR46][R2.64] ;  /* 0x0000002e02657981 */ /* 0x002362000c1e1900 */
[----:B------:R-:W-:Y:S01]  /*0120*/  HFMA2 R206, -RZ, RZ, 0, 5.9604644775390625e-08 ;  /* 0x00000001ffce7431 */ /* 0x000fe200000001ff */
[----:B------:R-:W-:Y:S05]  /*0130*/  BRA `(.L_x_0) ;  /* 0x00000000000c7947 */ /* 0x000fea0003800000 */
.L_x_1:
[----:B------:R-:W1:Y:S01]  /*0140*/  LDCU UR6, c[0x0][0x880] ;  /* 0x00011000ff0677ac */ /* 0x000e620008000800 */
[----:B------:R-:W-:Y:S01]  /*0150*/  HFMA2 R206, -RZ, RZ, 0, 5.9604644775390625e-08 ;  /* 0x00000001ffce7431 */ /* 0x000fe200000001ff */
[----:B-1----:R-:W-:-:S07]  /*0160*/  MOV R101, UR6 ;  /* 0x0000000600657c02 */ /* 0x002fce0008000f00 */
.L_x_0:
[----:B------:R-:W2:Y:S02]  /*0170*/  LDCU.64 UR6, c[0x0][0x8b0] ;  /* 0x00011600ff0677ac */ /* 0x000ea40008000a00 */
[----:B--2---:R-:W-:-:S04]  /*0180*/  UISETP.NE.U32.AND UP0, UPT, UR6, URZ, UPT ;  /* 0x000000ff0600728c */ /* 0x004fc8000bf05070 */
[----:B------:R-:W-:-:S09]  /*0190*/  UISETP.NE.AND.EX UP0, UPT, UR7, URZ, UPT, UP0 ;  /* 0x000000ff0700728c */ /* 0x000fd2000bf05300 */
[----:B------:R-:W-:Y:S05]  /*01a0*/  BRA.U UP0, `(.L_x_2) ;  /* 0x0000000100247547 */ /* 0x000fea000b800000 */
[----:B------:R-:W2:Y:S02]  /*01b0*/  LDCU.64 UR6, c[0x0][0x8a8] ;  /* 0x00011500ff0677ac */ /* 0x000ea40008000a00 */
[----:B--2---:R-:W-:-:S04]  /*01c0*/  UISETP.NE.U32.AND UP0, UPT, UR6, URZ, UPT ;  /* 0x000000ff0600728c */ /* 0x004fc8000bf05070 */
[----:B------:R-:W-:-:S09]  /*01d0*/  UISETP.NE.AND.EX UP0, UPT, UR7, URZ, UPT, UP0 ;  /* 0x000000ff0700728c */ /* 0x000fd2000bf05300 */
[----:B------:R-:W-:Y:S05]  /*01e0*/  BRA.U !UP0, `(.L_x_3) ;  /* 0x00000001080c7547 */ /* 0x000fea000b800000 */
[----:B------:R-:W2:Y:S02]  /*01f0*/  LDC.64 R98, c[0x0][0x8a8] ;  /* 0x00022a00ff627b82 */ /* 0x000ea40000000a00 */
[----:B--2---:R2:W5:Y:S01]  /*0200*/  LDG.E R98, desc[UR46][R98.64] ;  /* 0x0000002e62627981 */ /* 0x004562000c1e1900 */
[----:B------:R-:W-:Y:S05]  /*0210*/  BRA `(.L_x_2) ;  /* 0x0000000000087947 */ /* 0x000fea0003800000 */
.L_x_3:
[----:B------:R-:W2:Y:S02]  /*0220*/  LDCU UR6, c[0x0][0x8a0] ;  /* 0x00011400ff0677ac */ /* 0x000ea40008000800 */
[----:B--2---:R-:W-:Y:S02]  /*0230*/  MOV R98, UR6 ;  /* 0x0000000600627c02 */ /* 0x004fe40008000f00 */
.L_x_2:
[----:B------:R-:W-:Y:S01]  /*0240*/  IMAD.U32 R0, RZ, RZ, UR8 ;  /* 0x00000008ff007e24 */ /* 0x000fe2000f8e00ff */
[----:B------:R-:W-:Y:S04]  /*0250*/  BSSY.RECONVERGENT B0, `(.L_x_4) ;  /* 0x000000c000007945 */ /* 0x000fe80003800200 */
[C---:B------:R-:W-:Y:S02]  /*0260*/  ISETP.NE.OR P1, PT, R0.reuse, 0x1, !P5 ;  /* 0x000000010000780c */ /* 0x040fe40006f25670 */
[----:B------:R-:W-:-:S11]  /*0270*/  ISETP.NE.OR P0, PT, R0, 0x3, !P5 ;  /* 0x000000030000780c */ /* 0x000fd60006f05670 */
[----:B------:R-:W-:Y:S05]  /*0280*/  @P1 BRA `(.L_x_5) ;  /* 0x0000000000201947 */ /* 0x000fea0003800000 */
[----:B------:R-:W3:Y:S02]  /*0290*/  LDCU.64 UR6, c[0x0][0x348] ;  /* 0x00006900ff0677ac */ /* 0x000ee40008000a00 */
[----:B---3--:R-:W-:Y:S02]  /*02a0*/  UIADD3 UR10, UP1, UPT, UR6, 0x80, URZ ;  /* 0x00000080060a7890 */ /* 0x008fe4000ff3e0ff */
[----:B------:R-:W-:Y:S02]  /*02b0*/  UIADD3 UR6, UP0, UPT, UR6, 0x180, URZ ;  /* 0x0000018006067890 */ /* 0x000fe4000ff1e0ff */
[----:B------:R-:W-:Y:S02]  /*02c0*/  UIADD3.X UR11, UPT, UPT, URZ, UR7, URZ, UP1, !UPT ;  /* 0x00000007ff0b7290 */ /* 0x000fe40008ffe4ff */
[----:B------:R-:W-:-:S07]  /*02d0*/  UIADD3.X UR7, UPT, UPT, URZ, UR7, URZ, UP0, !UPT ;  /* 0x00000007ff077290 */ /* 0x000fce00087fe4ff */
[----:B------:R3:W-:Y:S02]  /*02e0*/  UTMACCTL.PF [UR10] ;  /* 0x000000000a0079b9 */ /* 0x0007e40008040000 */
[----:B------:R3:W-:Y:S02]  /*02f0*/  UTMACCTL.PF [UR6] ;  /* 0x00000000060079b9 */ /* 0x0007e40008040000 */
[----:B---3--:R-:W-:Y:S01]  /*0300*/  NOP ;  /* 0x0000000000007918 */ /* 0x008fe20000000000 */
.L_x_5:
[----:B------:R-:W-:Y:S05]  /*0310*/  BSYNC.RECONVERGENT B0 ;  /* 0x0000000000007941 */ /* 0x000fea0003800200 */
.L_x_4:
[----:B------:R-:W-:Y:S04]  /*0320*/  BSSY.RECONVERGENT B0, `(.L_x_6) ;  /* 0x000000a000007945 */ /* 0x000fe80003800200 */
        /* <DEDUP_REMOVED lines=9> */
.L_x_7:
[----:B------:R-:W-:Y:S05]  /*03c0*/  BSYNC.RECONVERGENT B0 ;  /* 0x0000000000007941 */ /* 0x000fea0003800200 */
.L_x_6:
[----:B------:R-:W3:Y:S01]  /*03d0*/  LDCU.64 UR6, c[0x0][0x888] ;  /* 0x00011100ff0677ac */ /* 0x000ee20008000a00 */
[----:B------:R-:W-:Y:S02]  /*03e0*/  UISETP.EQ.U32.AND UP1, UPT, UR4, URZ, UPT ;  /* 0x000000ff0400728c */ /* 0x000fe4000bf22070 */
[----:B------:R-:W-:Y:S02]  /*03f0*/  UPLOP3.LUT UP2, UPT, UPT, UPT, UPT, 0x80, 0x8 ;  /* 0x000000000008789c */ /* 0x000fe40003f4f070 */
[----:B---3--:R-:W-:-:S04]  /*0400*/  UISETP.NE.U32.AND UP0, UPT, UR6, URZ, UPT ;  /* 0x000000ff0600728c */ /* 0x008fc8000bf05070 */
[----:B------:R-:W-:-:S04]  /*0410*/  UISETP.NE.AND.EX UP0, UPT, UR7, URZ, UPT, UP0 ;  /* 0x000000ff0700728c */ /* 0x000fc8000bf05300 */
[----:B------:R-:W-:-:S04]  /*0420*/  UISETP.EQ.OR.EX UP3, UPT, UR5, URZ, !UP0, UP1 ;  /* 0x000000ff0500728c */ /* 0x000fc8000c762710 */
[----:B------:R-:W-:-:S05]  /*0430*/  UP2UR UR44, UPR, URZ, 0x8 ;  /* 0x00000008ff2c7883 */ /* 0x000fca0008000000 */
[----:B------:R-:W-:Y:S07]  /*0440*/  BRA.U !UP3, `(.L_x_8) ;  /* 0x000000010b207547 */ /* 0x000fee000b800000 */
[----:B------:R-:W-:Y:S01]  /*0450*/  UISETP.NE.U32.AND UP2, UPT, UR4, URZ, UPT ;  /* 0x000000ff0400728c */ /* 0x000fe2000bf45070 */
[----:B-----5:R-:W-:Y:S01]  /*0460*/  FSETP.NEU.AND P0, PT, R101, RZ, PT ;  /* 0x000000ff6500720b */ /* 0x020fe20003f0d000 */
[----:B------:R-:W-:Y:S02]  /*0470*/  USEL UR4, URZ, 0xffffffff, UP0 ;  /* 0xffffffffff047887 */ /* 0x000fe40008000000 */
[----:B------:R-:W-:-:S10]  /*0480*/  UISETP.NE.AND.EX UP2, UPT, UR5, URZ, UPT, UP2 ;  /* 0x000000ff0500728c */ /* 0x000fd4000bf45320 */
[----:B------:R-:W-:Y:S01]  /*0490*/  VOTEU.ANY UP1, P0 ;  /* 0x0000000000ff7886 */ /* 0x000fe20000020100 */
[----:B------:R-:W-:-:S04]  /*04a0*/  @!UP2 USEL UR4, URZ, 0xffffffff, UP1 ;  /* 0xffffffffff04a887 */ /* 0x000fc80008800000 */
[----:B------:R-:W-:-:S04]  /*04b0*/  ULOP3.LUT UR4, UR4, 0x1, URZ, 0xc0, !UPT ;  /* 0x0000000104047892 */ /* 0x000fc8000f8ec0ff */
[----:B------:R-:W-:-:S11]  /*04c0*/  UISETP.NE.U32.AND UP2, UPT, UR4, 0x1, UPT ;  /* 0x000000010400788c */ /* 0x000fd6000bf45070 */
.L_x_8:
[----:B-1----:R-:W1:Y:S01]  /*04d0*/  SHFL.IDX PT, R2, R211, RZ, 0x1f ;  /* 0x00001fffd3027589 */ /* 0x002e6200000e0000 */
[----:B------:R-:W-:-:S04]  /*04e0*/  UISETP.NE.AND UP1, UPT, UR8, 0x2, UPT ;  /* 0x000000020800788c */ /* 0x000fc8000bf25270 */
[----:B------:R-:W-:Y:S01]  /*04f0*/  USEL UR7, URZ, 0x1, UP1 ;  /* 0x00000001ff077887 */ /* 0x000fe20008800000 */
[----:B-1----:R-:W-:-:S13]  /*0500*/  ISETP.NE.AND P0, PT, R2, RZ, PT ;  /* 0x000000ff0200720c */ /* 0x002fda0003f05270 */
[----:B------:R-:W-:Y:S05]  /*0510*/  @P0 BRA `(.L_x_9) ;  /* 0x00000000009c0947 */ /* 0x000fea0003800000 */
[----:B------:R-:W-:Y:S01]  /*0520*/  ELECT P0, URZ, PT ;  /* 0x0000000000ff782f */ /* 0x000fe20003800000 */
[----:B------:R-:W-:-:S12]  /*0530*/  BSSY.RECONVERGENT B0, `(.L_x_9) ;  /* 0x0000025000007945 */ /* 0x000fd80003800200 */
[----:B------:R-:W-:Y:S05]  /*0540*/  @!P0 BRA `(.L_x_10) ;  /* 0x00000000008c8947 */ /* 0x000fea0003800000 */
[----:B------:R-:W1:Y:S01]  /*0550*/  S2UR UR5, SR_CgaCtaId ;  /* 0x00000000000579c3 */ /* 0x000e620000008800 */
[----:B------:R-:W-:Y:S01]  /*0560*/  UMOV UR6, 0x400 ;  /* 0x0000040000067882 */ /* 0x000fe20000000000 */
[----:B------:R-:W-:Y:S02]  /*0570*/  UMOV UR4, 0x1 ;  /* 0x0000000100047882 */ /* 0x000fe40000000000 */
[----:B------:R-:W-:-:S04]  /*0580*/  UIADD3 UR10, UPT, UPT, -UR4, 0x100000, URZ ;  /* 0x00100000040a7890 */ /* 0x000fc8000fffe1ff */
[----:B------:R-:W-:Y:S02]  /*0590*/  USHF.L.U32 UR11, UR10, 0xb, URZ ;  /* 0x0000000b0a0b7899 */ /* 0x000fe400080006ff */
[----:B------:R-:W-:Y:S02]  /*05a0*/  USHF.L.U32 UR10, UR10, 0x1, URZ ;  /* 0x000000010a0a7899 */ /* 0x000fe400080006ff */
[----:B-1----:R-:W-:Y:S01]  /*05b0*/  ULEA UR5, UR5, UR6, 0x18 ;  /* 0x0000000605057291 */ /* 0x002fe2000f8ec0ff */
[----:B------:R-:W1:Y:S11]  /*05c0*/  FENCE.VIEW.ASYNC.S ;  /* 0x00000000000073c6 */ /* 0x000e760000000000 */
[----:B-1----:R1:W3:Y:S01]  /*05d0*/  SYNCS.EXCH.64 URZ, [UR5], UR10 ;  /* 0x0000000a05ff75b2 */ /* 0x0022e20008000100 */
[----:B------:R1:W4:Y:S01]  /*05e0*/  SYNCS.EXCH.64 URZ, [UR5+0x68], UR10 ;  /* 0x0000680a05ff75b2 */ /* 0x0003220008000100 */
[----:B------:R1:W1:Y:S01]  /*05f0*/  SYNCS.EXCH.64 URZ, [UR5+0x8], UR10 ;  /* 0x0000080a05ff75b2 */ /* 0x0002620008000100 */
        /* <DEDUP_REMOVED lines=23> */
[----:B---34-:R-:W-:Y:S01]  /*0770*/  NOP ;  /* 0x0000000000007918 */ /* 0x018fe20000000000 */
.L_x_10:
[----:B-1----:R-:W-:Y:S05]  /*0780*/  BSYNC.RECONVERGENT B0 ;  /* 0x0000000000007941 */ /* 0x002fea0003800200 */
.L_x_9:
[----:B------:R-:W1:Y:S01]  /*0790*/  SHFL.IDX PT, R2, R211, RZ, 0x1f ;  /* 0x00001fffd3027589 */ /* 0x000e6200000e0000 */
[----:B------:R-:W-:Y:S01]  /*07a0*/  NOP ;  /* 0x0000000000007918 */ /* 0x000fe20000000000 */
[----:B-1----:R-:W-:-:S13]  /*07b0*/  ISETP.NE.AND P0, PT, R2, 0x1, PT ;  /* 0x000000010200780c */ /* 0x002fda0003f05270 */
[----:B------:R-:W-:Y:S05]  /*07c0*/  @P0 BRA `(.L_x_11) ;  /* 0x0000000000480947 */ /* 0x000fea0003800000 */
[----:B------:R-:W1:Y:S01]  /*07d0*/  S2UR UR6, SR_CgaCtaId ;  /* 0x00000000000679c3 */ /* 0x000e620000008800 */
[----:B------:R-:W-:Y:S01]  /*07e0*/  UMOV UR9, 0x400 ;  /* 0x0000040000097882 */ /* 0x000fe20000000000 */
[----:B------:R-:W-:Y:S01]  /*07f0*/  UMOV UR5, 0x20 ;  /* 0x0000002000057882 */ /* 0x000fe20000000000 */
[----:B------:R-:W-:Y:S01]  /*0800*/  UMOV UR4, 0x80 ;  /* 0x0000008000047882 */ /* 0x000fe20000000000 */
[----:B------:R-:W-:-:S04]  /*0810*/  UIADD3 UR10, UPT, UPT, -UR5, 0x100000, URZ ;  /* 0x00100000050a7890 */ /* 0x000fc8000fffe1ff */
[----:B------:R-:W-:Y:S02]  /*0820*/  USHF.L.U32 UR11, UR10, 0xb, URZ ;  /* 0x0000000b0a0b7899 */ /* 0x000fe400080006ff */
[----:B------:R-:W-:Y:S02]  /*0830*/  USHF.L.U32 UR10, UR10, 0x1, URZ ;  /* 0x000000010a0a7899 */ /* 0x000fe400080006ff */
[----:B------:R-:W-:-:S04]  /*0840*/  UIADD3 UR4, UPT, UPT, -UR4, 0x100000, URZ ;  /* 0x0010000004047890 */ /* 0x000fc8000fffe1ff */
[----:B------:R-:W-:Y:S02]  /*0850*/  USHF.L.U32 UR5, UR4, 0xb, URZ ;  /* 0x0000000b04057899 */ /* 0x000fe400080006ff */
[----:B------:R-:W-:Y:S01]  /*0860*/  USHF.L.U32 UR4, UR4, 0x1, URZ ;  /* 0x0000000104047899 */ /* 0x000fe200080006ff */
[----:B------:R-:W-:Y:S01]  /*0870*/  ELECT P0, URZ, PT ;  /* 0x0000000000ff782f */ /* 0x000fe20003800000 */
[----:B-1----:R-:W-:Y:S01]  /*0880*/  ULEA UR6, UR6, UR9, 0x18 ;  /* 0x0000000906067291 */ /* 0x002fe2000f8ec0ff */
[----:B------:R-:W1:Y:S11]  /*0890*/  FENCE.VIEW.ASYNC.S ;  /* 0x00000000000073c6 */ /* 0x000e760000000000 */
[----:B-1----:R1:W3:Y:S01]  /*08a0*/  SYNCS.EXCH.64 URZ, [UR6+0xd0], UR10 ;  /* 0x0000d00a06ff75b2 */ /* 0x0022e20008000100 */
[----:B------:R1:W4:Y:S01]  /*08b0*/  SYNCS.EXCH.64 URZ, [UR6+0xe0], UR4 ;  /* 0x0000e00406ff75b2 */ /* 0x0003220008000100 */
[----:B------:R1:W1:Y:S01]  /*08c0*/  SYNCS.EXCH.64 URZ, [UR6+0xd8], UR10 ;  /* 0x0000d80a06ff75b2 */ /* 0x0002620008000100 */
[----:B------:R1:W1:Y:S01]  /*08d0*/  SYNCS.EXCH.64 URZ, [UR6+0xe8], UR4 ;  /* 0x0000e80406ff75b2 */ /* 0x0002620008000100 */
[----:B------:R-:W-:Y:S01]  /*08e0*/  NOP ;  /* 0x0000000000007918 */ /* 0x000fe20000000000 */
.L_x_11:
[----:B------:R-:W2:Y:S01]  /*08f0*/  SHFL.IDX PT, R2, R211, RZ, 0x1f ;  /* 0x00001fffd3027589 */ /* 0x000ea200000e0000 */
[----:B------:R-:W-:Y:S01]  /*0900*/  NOP ;  /* 0x0000000000007918 */ /* 0x000fe20000000000 */
[----:B--2---:R-:W-:-:S13]  /*0910*/  ISETP.NE.AND P0, PT, R2, 0x3, PT ;  /* 0x000000030200780c */ /* 0x004fda0003f05270 */
[----:B------:R-:W-:Y:S05]  /*0920*/  @P0 BRA `(.L_x_12) ;  /* 0x0000000000300947 */ /* 0x000fea0003800000 */
[----:B-1----:R-:W1:Y:S01]  /*0930*/  S2UR UR5, SR_CgaCtaId ;  /* 0x00000000000579c3 */ /* 0x002e620000008800 */
[----:B------:R-:W-:Y:S01]  /*0940*/  UMOV UR6, 0x400 ;  /* 0x0000040000067882 */ /* 0x000fe20000000000 */
[----:B------:R-:W-:Y:S01]  /*0950*/  UMOV UR4, 0x20 ;  /* 0x0000002000047882 */ /* 0x000fe20000000000 */
[----:B------:R-:W-:Y:S01]  /*0960*/  ELECT P0, URZ, PT ;  /* 0x0000000000ff782f */ /* 0x000fe20003800000 */
[----:B------:R-:W-:-:S04]  /*0970*/  UIADD3 UR10, UPT, UPT, -UR4, 0x100000, URZ ;  /* 0x00100000040a7890 */ /* 0x000fc8000fffe1ff */
[----:B------:R-:W-:Y:S02]  /*0980*/  USHF.L.U32 UR11, UR10, 0xb, URZ ;  /* 0x0000000b0a0b7899 */ /* 0x000fe400080006ff */
[----:B------:R-:W-:Y:S02]  /*0990*/  USHF.L.U32 UR10, UR10, 0x1, URZ ;  /* 0x000000010a0a7899 */ /* 0x000fe400080006ff */
[----:B-1----:R-:W-:Y:S01]  /*09a0*/  ULEA UR5, UR5, UR6, 0x18 ;  /* 0x0000000605057291 */ /* 0x002fe2000f8ec0ff */
[----:B------:R-:W1:Y:S11]  /*09b0*/  FENCE.VIEW.ASYNC.S ;  /* 0x00000000000073c6 */ /* 0x000e760000000000 */
[----:B-1----:R2:W1:Y:S01]  /*09c0*/  SYNCS.EXCH.64 URZ, [UR5+0xf0], UR10 ;  /* 0x0000f00a05ff75b2 */ /* 0x0024620008000100 */
[----:B------:R2:W1:Y:S02]  /*09d0*/  SYNCS.EXCH.64 URZ, [UR5+0xf8], UR10 ;  /* 0x0000f80a05ff75b2 */ /* 0x0004640008000100 */
[----:B--2---:R-:W-:Y:S01]  /*09e0*/  NOP ;  /* 0x0000000000007918 */ /* 0x004fe20000000000 */
.L_x_12:
[----:B------:R-:W2:Y:S01]  /*09f0*/  SHFL.IDX PT, R2, R211, RZ, 0x1f ;  /* 0x00001fffd3027589 */ /* 0x000ea200000e0000 */
[----:B------:R-:W-:Y:S01]  /*0a00*/  NOP ;  /* 0x0000000000007918 */ /* 0x000fe20000000000 */
[----:B--2---:R-:W-:-:S13]  /*0a10*/  ISETP.NE.AND P0, PT, R2, 0x4, PT ;  /* 0x000000040200780c */ /* 0x004fda0003f05270 */
[----:B------:R-:W-:Y:S05]  /*0a20*/  @P0 BRA `(.L_x_13) ;  /* 0x00000000004c0947 */ /* 0x000fea0003800000 */
[----:B-1----:R-:W1:Y:S01]  /*0a30*/  S2UR UR5, SR_CgaCtaId ;  /* 0x00000000000579c3 */ /* 0x002e620000008800 */
[----:B------:R-:W-:Y:S01]  /*0a40*/  UMOV UR9, 0x100 ;  /* 0x0000010000097882 */ /* 0x000fe20000000000 */
[----:B------:R-:W-:Y:S01]  /*0a50*/  UMOV UR6, 0x400 ;  /* 0x0000040000067882 */ /* 0x000fe20000000000 */
[----:B------:R-:W-:Y:S01]  /*0a60*/  USEL UR9, UR9, 0xe0, UP2 ;  /* 0x000000e009097887 */ /* 0x000fe20009000000 */
[----:B------:R-:W-:Y:S01]  /*0a70*/  UMOV UR4, 0x1 ;  /* 0x0000000100047882 */ /* 0x000fe20000000000 */
[----:B------:R-:W-:Y:S01]  /*0a80*/  ELECT P0, URZ, PT ;  /* 0x0000000000ff782f */ /* 0x000fe20003800000 */
[----:B------:R-:W-:-:S04]  /*0a90*/  UIADD3 UR10, UPT, UPT, -UR4, 0x100000, URZ ;  /* 0x00100000040a7890 */ /* 0x000fc8000fffe1ff */
[----:B------:R-:W-:Y:S02]  /*0aa0*/  USHF.L.U32 UR11, UR10, 0xb, URZ ;  /* 0x0000000b0a0b7899 */ /* 0x000fe400080006ff */
[----:B------:R-:W-:Y:S02]  /*0ab0*/  USHF.L.U32 UR10, UR10, 0x1, URZ ;  /* 0x000000010a0a7899 */ /* 0x000fe400080006ff */
[----:B------:R-:W-:-:S04]  /*0ac0*/  UIADD3 UR12, UPT, UPT, -UR9, 0x100000, URZ ;  /* 0x00100000090c7890 */ /* 0x000fc8000fffe1ff */
[----:B------:R-:W-:Y:S02]  /*0ad0*/  USHF.L.U32 UR13, UR12, 0xb, URZ ;  /* 0x0000000b0c0d7899 */ /* 0x000fe400080006ff */
[----:B------:R-:W-:Y:S02]  /*0ae0*/  USHF.L.U32 UR12, UR12, 0x1, URZ ;  /* 0x000000010c0c7899 */ /* 0x000fe400080006ff */
[----:B-1----:R-:W-:Y:S01]  /*0af0*/  ULEA UR5, UR5, UR6, 0x18 ;  /* 0x0000000605057291 */ /* 0x002fe2000f8ec0ff */
[----:B------:R-:W1:Y:S11]  /*0b00*/  FENCE.VIEW.ASYNC.S ;  /* 0x00000000000073c6 */ /* 0x000e760000000000 */
[----:B-1----:R2:W1:Y:S01]  /*0b10*/  SYNCS.EXCH.64 URZ, [UR5+0x100], UR10 ;  /* 0x0001000a05ff75b2 */ /* 0x0024620008000100 */
[----:B------:R2:W1:Y:S01]  /*0b20*/  SYNCS.EXCH.64 URZ, [UR5+0x110], UR12 ;  /* 0x0001100c05ff75b2 */ /* 0x0004620008000100 */
[----:B------:R2:W1:Y:S01]  /*0b30*/  SYNCS.EXCH.64 URZ, [UR5+0x108], UR10 ;  /* 0x0001080a05ff75b2 */ /* 0x0004620008000100 */
[----:B------:R2:W1:Y:S02]  /*0b40*/  SYNCS.EXCH.64 URZ, [UR5+0x118], UR12 ;  /* 0x0001180c05ff75b2 */ /* 0x0004640008000100 */
[----:B--2---:R-:W-:Y:S01]  /*0b50*/  NOP ;  /* 0x0000000000007918 */ /* 0x004fe20000000000 */
.L_x_13:
[----:B------:R-:W2:Y:S01]  /*0b60*/  SHFL.IDX PT, R2, R211, RZ, 0x1f ;  /* 0x00001fffd3027589 */ /* 0x000ea200000e0000 */
[----:B------:R-:W-:Y:S01]  /*0b70*/  NOP ;  /* 0x0000000000007918 */ /* 0x000fe20000000000 */
[----:B--2---:R-:W-:-:S13]  /*0b80*/  ISETP.NE.AND P0, PT, R2, 0x5, PT ;  /* 0x000000050200780c */ /* 0x004fda0003f05270 */
[----:B------:R-:W-:Y:S05]  /*0b90*/  @P0 BRA `(.L_x_14) ;  /* 0x0000000000580947 */ /* 0x000fea0003800000 */
[----:B-1----:R-:W1:Y:S01]  /*0ba0*/  S2UR UR6, SR_CgaCtaId ;  /* 0x00000000000679c3 */ /* 0x002e620000008800 */
        /* <DEDUP_REMOVED lines=12> */
[----:B-1----:R2:W1:Y:S01]  /*0c70*/  SYNCS.EXCH.64 URZ, [UR6+0x120], UR10 ;  /* 0x0001200a06ff75b2 */ /* 0x0024620008000100 */
[----:B------:R2:W1:Y:S01]  /*0c80*/  SYNCS.EXCH.64 URZ, [UR6+0x140], UR4 ;  /* 0x0001400406ff75b2 */ /* 0x0004620008000100 */
[----:B------:R2:W1:Y:S01]  /*0c90*/  SYNCS.EXCH.64 URZ, [UR6+0x128], UR10 ;  /* 0x0001280a06ff75b2 */ /* 0x0004620008000100 */
[----:B------:R2:W1:Y:S01]  /*0ca0*/  SYNCS.EXCH.64 URZ, [UR6+0x148], UR4 ;  /* 0x0001480406ff75b2 */ /* 0x0004620008000100 */
[----:B------:R2:W1:Y:S01]  /*0cb0*/  SYNCS.EXCH.64 URZ, [UR6+0x130], UR10 ;  /* 0x0001300a06ff75b2 */ /* 0x0004620008000100 */
[----:B------:R2:W1:Y:S01]  /*0cc0*/  SYNCS.EXCH.64 URZ, [UR6+0x150], UR4 ;  /* 0x0001500406ff75b2 */ /* 0x0004620008000100 */
[----:B------:R2:W1:Y:S01]  /*0cd0*/  SYNCS.EXCH.64 URZ, [UR6+0x138], UR10 ;  /* 0x0001380a06ff75b2 */ /* 0x0004620008000100 */
[----:B------:R2:W1:Y:S02]  /*0ce0*/  SYNCS.EXCH.64 URZ, [UR6+0x158], UR4 ;  /* 0x0001580406ff75b2 */ /* 0x0004640008000100 */
[----:B--2---:R-:W-:Y:S01]  /*0cf0*/  NOP ;  /* 0x0000000000007918 */ /* 0x004fe20000000000 */
.L_x_14:
        /* <DEDUP_REMOVED lines=18> */
.L_x_15:
[----:B-1----:R-:W1:Y:S01]  /*0e20*/  S2UR UR5, SR_CTAID.X ;  /* 0x00000000000579c3 */ /* 0x002e620000002500 */
[----:B------:R-:W-:-:S05]  /*0e30*/  CS2R.32 R205, SR_CgaSize ;  /* 0x0000000000cd7805 */ /* 0x000fca0000008a00 */
[----:B------:R-:W-:-:S05]  /*0e40*/  IMAD R205, R205, -0xa0, RZ ;  /* 0xffffff60cdcd7824 */ /* 0x000fca00078e02ff */
[----:B------:R-:W-:-:S14]  /*0e50*/  R2UR UR9, R205 ;  /* 0x00000000cd0972ca */ /* 0x000fdc00000e0000 */
[----:B------:R-:W2:Y:S01]  /*0e60*/  LDCU UR9, c[0x0][UR9+0x2b0] ;  /* 0x00005600090977ac */ /* 0x000ea20008000800 */
[----:B------:R-:W-:Y:S01]  /*0e70*/  NOP ;  /* 0x0000000000007918 */ /* 0x000fe20000000000 */
[----:B------:R-:W-:-:S05]  /*0e80*/  CS2R.32 R205, SR_CgaSize ;  /* 0x0000000000cd7805 */ /* 0x000fca0000008a00 */
[----:B------:R-:W-:-:S05]  /*0e90*/  IMAD R205, R205, -0xa0, RZ ;  /* 0xffffff60cdcd7824 */ /* 0x000fca00078e02ff */
[----:B------:R-:W-:-:S14]  /*0ea0*/  R2UR UR6, R205 ;  /* 0x00000000cd0672ca */ /* 0x000fdc00000e0000 */
[----:B------:R-:W3:Y:S01]  /*0eb0*/  LDCU UR6, c[0x0][UR6+0x2b4] ;  /* 0x00005680060677ac */ /* 0x000ee20008000800 */
[----:B------:R-:W4:Y:S08]  /*0ec0*/  S2UR UR4, SR_CTAID.Y ;  /* 0x00000000000479c3 */ /* 0x000f300000002600 */
[----:B------:R-:W3:Y:S01]  /*0ed0*/  LDC R9, c[0x0][0xb24] ;  /* 0x0002c900ff097b82 */ /* 0x000ee20000000800 */
[----:B-1----:R-:W-:-:S02]  /*0ee0*/  I2FP.F32.U32 R4, UR5 ;  /* 0x0000000500047c45 */ /* 0x002fc40008201000 */
[----:B------:R-:W-:-:S05]  /*0ef0*/  CS2R.32 R5, SR_CgaSize ;  /* 0x0000000000057805 */ /* 0x000fca0000008a00 */
[----:B------:R-:W-:-:S06]  /*0f00*/  IMAD R5, R5, -0xa0, RZ ;  /* 0xffffff6005057824 */ /* 0x000fcc00078e02ff */
[----:B------:R-:W1:Y:S01]  /*0f10*/  LDC R5, c[0x0][R5+0x2a0] ;  /* 0x0000a80005057b82 */ /* 0x000e620000000800 */
[----:B------:R-:W-:Y:S01]  /*0f20*/  MOV R205, UR5 ;  /* 0x0000000500cd7c02 */ /* 0x000fe20008000f00 */
[----:B--2---:R-:W-:Y:S01]  /*0f30*/  FMUL R4, R4, UR9 ;  /* 0x0000000904047c20 */ /* 0x004fe20008400000 */
[----:B----4-:R-:W-:Y:S02]  /*0f40*/  I2FP.F32.U32 R2, UR4 ;  /* 0x0000000400027c45 */ /* 0x010fe40008201000 */
[----:B------:R-:W-:-:S05]  /*0f50*/  CS2R.32 R3, SR_CgaSize ;  /* 0x0000000000037805 */ /* 0x000fca0000008a00 */
[----:B------:R-:W-:-:S06]  /*0f60*/  IMAD R3, R3, -0xa0, RZ ;  /* 0xffffff6003037824 */ /* 0x000fcc00078e02ff */
[----:B------:R-:W2:Y:S01]  /*0f70*/  LDC R3, c[0x0][R3+0x2a4] ;  /* 0x0000a90003037b82 */ /* 0x000ea20000000800 */
[----:B------:R-:W4:Y:S01]  /*0f80*/  F2I.U32.TRUNC.NTZ R204, R4 ;  /* 0x0000000400cc7305 */ /* 0x000f22000020f000 */
[----:B------:R-:W-:Y:S01]  /*0f90*/  MOV R195, UR4 ;  /* 0x0000000400c37c02 */ /* 0x000fe20008000f00 */
[----:B---3--:R-:W-:-:S05]  /*0fa0*/  FMUL R2, R2, UR6 ;  /* 0x0000000602027c20 */ /* 0x008fca0008400000 */
[----:B------:R-:W-:Y:S01]  /*0fb0*/  BAR.SYNC.DEFER_BLOCKING 0x0 ;  /* 0x0000000000007b1d */ /* 0x000fe20000010000 */
[----:B------:R-:W-:-:S05]  /*0fc0*/  ISETP.GE.AND P0, PT, R9, 0x1, PT ;  /* 0x000000010900780c */ /* 0x000fca0003f06270 */
[----:B------:R-:W3:Y:S02]  /*0fd0*/  F2I.U32.TRUNC.NTZ R194, R2 ;  /* 0x0000000200c27305 */ /* 0x000ee4000020f000 */
[----:B------:R-:W2:Y:S01]  /*0fe0*/  S2UR UR36, SR_CTAID.Z ;  /* 0x00000000002479c3 */ /* 0x000ea20000002700 */
[----:B----4-:R-:W-:-:S05]  /*0ff0*/  IADD3 R204, PT, PT, -R204, RZ, RZ ;  /* 0x000000ffcccc7210 */ /* 0x010fca0007ffe1ff */
[----:B-1----:R-:W-:Y:S01]  /*1000*/  IMAD R204, R5, R204, UR5 ;  /* 0x0000000505cc7e24 */ /* 0x002fe2000f8e02cc */
[----:B---3--:R-:W-:-:S05]  /*1010*/  IADD3 R194, PT, PT, -R194, RZ, RZ ;  /* 0x000000ffc2c27210 */ /* 0x008fca0007ffe1ff */
[----:B--2---:R-:W-:Y:S01]  /*1020*/  IMAD R194, R3, R194, UR4 ;  /* 0x0000000403c27e24 */ /* 0x004fe2000f8e02c2 */
[----:B------:R-:W-:Y:S06]  /*1030*/  @!P0 BRA `(.L_x_16) ;  /* 0x0000000000b88947 */ /* 0x000fec0003800000 */
[----:B------:R-:W1:Y:S01]  /*1040*/  LDC.64 R4, c[0x0][0xb18] ;  /* 0x0002c600ff047b82 */ /* 0x000e620000000a00 */
[----:B------:R-:W-:-:S07]  /*1050*/  ISETP.NE.AND P0, PT, R9, 0x1, PT ;  /* 0x000000010900780c */ /* 0x000fce0003f05270 */
[----:B------:R-:W2:Y:S08]  /*1060*/  LDC R10, c[0x0][0xb0c] ;  /* 0x0002c300ff0a7b82 */ /* 0x000eb00000000800 */
[----:B------:R-:W3:Y:S08]  /*1070*/  LDC R11, c[0x0][0x370] ;  /* 0x0000dc00ff0b7b82 */ /* 0x000ef00000000800 */
[----:B------:R-:W4:Y:S01]  /*1080*/  LDC R12, c[0x0][0x374] ;  /* 0x0000dd00ff0c7b82 */ /* 0x000f220000000800 */
[----:B-1----:R-:W-:-:S07]  /*1090*/  ISETP.NE.AND P1, PT, R4, 0x1, PT ;  /* 0x000000010400780c */ /* 0x002fce0003f25270 */
[----:B------:R-:W3:Y:S01]  /*10a0*/  LDC.64 R6, c[0x0][0xb10] ;  /* 0x0002c400ff067b82 */ /* 0x000ee20000000a00 */
[----:B--2---:R-:W-:-:S07]  /*10b0*/  ISETP.NE.AND P2, PT, R10, 0x1, PT ;  /* 0x000000010a00780c */ /* 0x004fce0003f45270 */
[----:B------:R-:W1:Y:S08]  /*10c0*/  LDC R8, c[0x0][0xb20] ;  /* 0x0002c800ff087b82 */ /* 0x000e700000000800 */
[----:B------:R-:W2:Y:S01]  /*10d0*/  LDC.64 R2, c[0x0][0xb28] ;  /* 0x0002ca00ff027b82 */ /* 0x000ea20000000a00 */
[----:B----4-:R-:W-:-:S04]  /*10e0*/  IMAD.HI.U32 R13, R12, R5, RZ ;  /* 0x000000050c0d7227 */ /* 0x010fc800078e00ff */
[----:B------:R-:W-:-:S04]  /*10f0*/  IMAD.HI.U32 R5, R195, R5, RZ ;  /* 0x00000005c3057227 */ /* 0x000fc800078e00ff */
[----:B---3--:R-:W-:-:S04]  /*1100*/  IMAD.HI.U32 R14, R11, R6, RZ ;  /* 0x000000060b0e7227 */ /* 0x008fc800078e00ff */
[----:B------:R-:W-:Y:S01]  /*1110*/  IMAD.HI.U32 R16, R205, R6, RZ ;  /* 0x00000006cd107227 */ /* 0x000fe200078e00ff */
[-C--:B------:R-:W-:Y:S02]  /*1120*/  @P2 SHF.R.U32.HI R11, RZ, R7.reuse, R14 ;  /* 0x00000007ff0b2219 */ /* 0x080fe4000001160e */
[-C--:B-1----:R-:W-:Y:S02]  /*1130*/  @P1 SHF.R.U32.HI R12, RZ, R8.reuse, R13 ;  /* 0x00000008ff0c1219 */ /* 0x082fe4000001160d */
[----:B------:R-:W-:Y:S02]  /*1140*/  SHF.R.U32.HI R8, RZ, R8, R5 ;  /* 0x00000008ff087219 */ /* 0x000fe40000011605 */
[----:B------:R-:W-:Y:S02]  /*1150*/  SHF.R.U32.HI R16, RZ, R7, R16 ;  /* 0x00000007ff107219 */ /* 0x000fe40000011610 */
[----:B------:R-:W-:Y:S01]  /*1160*/  SEL R5, R195, R8, !P1 ;  /* 0x00000008c3057207 */ /* 0x000fe20004800000 */
[----:B--2---:R-:W-:Y:S01]  /*1170*/  IMAD.HI.U32 R14, R12, R2, RZ ;  /* 0x000000020c0e7227 */ /* 0x004fe200078e00ff */
[----:B------:R-:W-:-:S03]  /*1180*/  SEL R7, R205, R16, !P2 ;  /* 0x00000010cd077207 */ /* 0x000fc60005000000 */
[----:B------:R-:W-:Y:S01]  /*1190*/  IMAD.HI.U32 R6, R11, R2, RZ ;  /* 0x000000020b067227 */ /* 0x000fe200078e00ff */
[----:B------:R-:W-:-:S04]  /*11a0*/  @P0 SHF.R.U32.HI R12, RZ, R3, R14 ;  /* 0x00000003ff0c0219 */ /* 0x000fc8000001160e */
[----:B------:R-:W-:Y:S01]  /*11b0*/  @P0 SHF.R.U32.HI R11, RZ, R3, R6 ;  /* 0x00000003ff0b0219 */ /* 0x000fe20000011606 */
[----:B------:R-:W-:-:S04]  /*11c0*/  IMAD R12, R12, R9, RZ ;  /* 0x000000090c0c7224 */ /* 0x000fc800078e02ff */
[----:B------:R-:W-:Y:S01]  /*11d0*/  IMAD R6, R11, R9, RZ ;  /* 0x000000090b067224 */ /* 0x000fe200078e02ff */
[----:B------:R-:W-:-:S04]  /*11e0*/  ISETP.GE.AND P1, PT, R5, R12, PT ;  /* 0x0000000c0500720c */ /* 0x000fc80003f26270 */
[----:B------:R-:W-:Y:S01]  /*11f0*/  ISETP.GE.OR P1, PT, R7, R6, P1 ;  /* 0x000000060700720c */ /* 0x000fe20000f26670 */
[----:B------:R-:W-:-:S05]  /*1200*/  IMAD.HI.U32 R6, R5, R2, RZ ;  /* 0x0000000205067227 */ /* 0x000fca00078e00ff */
[----:B------:R-:W-:-:S04]  /*1210*/  SHF.R.U32.HI R6, RZ, R3, R6 ;  /* 0x00000003ff067219 */ /* 0x000fc80000011606 */
[----:B------:R-:W-:-:S03]  /*1220*/  SEL R6, R5, R6, !P0 ;  /* 0x0000000605067207 */ /* 0x000fc60004000000 */
[----:B------:R-:W-:Y:S01]  /*1230*/  @!P1 IMAD.HI.U32 R8, R7, R2, RZ ;  /* 0x0000000207089227 */ /* 0x000fe200078e00ff */
[----:B------:R-:W-:-:S04]  /*1240*/  IADD3 R2, PT, PT, -R6, RZ, RZ ;  /* 0x000000ff06027210 */ /* 0x000fc80007ffe1ff */
[----:B------:R-:W-:Y:S01]  /*1250*/  @!P1 SHF.R.U32.HI R8, RZ, R3, R8 ;  /* 0x00000003ff089219 */ /* 0x000fe20000011608 */
[----:B------:R-:W-:-:S03]  /*1260*/  IMAD R2, R9, R2, R5 ;  /* 0x0000000209027224 */ /* 0x000fc600078e0205 */
[----:B------:R-:W-:Y:S02]  /*1270*/  @!P1 SEL R3, R7, R8, !P0 ;  /* 0x0000000807039207 */ /* 0x000fe40004000000 */
[----:B------:R-:W-:-:S03]  /*1280*/  IADD3 R8, PT, PT, -R5, RZ, RZ ;  /* 0x000000ff05087210 */ /* 0x000fc60007ffe1ff */
[--C-:B------:R-:W-:Y:S02]  /*1290*/  @!P1 IMAD.IADD R6, R6, 0x1, -R3.reuse ;  /* 0x0000000106069824 */ /* 0x100fe400078e0a03 */
[----:B------:R-:W-:Y:S01]  /*12a0*/  @!P1 IMAD R3, R2, R11, R3 ;  /* 0x0000000b02039224 */ /* 0x000fe200078e0203 */
[----:B------:R-:W-:Y:S01]  /*12b0*/  IADD3 R2, PT, PT, -R7, RZ, RZ ;  /* 0x000000ff07027210 */ /* 0x000fe20007ffe1ff */
[----:B------:R-:W-:Y:S02]  /*12c0*/  @!P1 IMAD R5, R6, R9, R7 ;  /* 0x0000000906059224 */ /* 0x000fe400078e0207 */
[----:B------:R-:W-:Y:S02]  /*12d0*/  IMAD R8, R4, R8, R195 ;  /* 0x0000000804087224 */ /* 0x000fe400078e02c3 */
[----:B------:R-:W-:Y:S02]  /*12e0*/  @!P1 IMAD.MOV.U32 R7, RZ, RZ, R3 ;  /* 0x000000ffff079224 */ /* 0x000fe400078e0003 */
[----:B------:R-:W-:-:S02]  /*12f0*/  IMAD R2, R10, R2, R205 ;  /* 0x000000020a027224 */ /* 0x000fc400078e02cd */
[----:B------:R-:W-:Y:S02]  /*1300*/  IMAD R195, R5, R4, R8 ;  /* 0x0000000405c37224 */ /* 0x000fe400078e0208 */
[----:B------:R-:W-:Y:S02]  /*1310*/  IMAD R205, R7, R10, R2 ;  /* 0x0000000a07cd7224 */ /* 0x000fe400078e0202 */
.L_x_16:
[----:B------:R-:W1:Y:S01]  /*1320*/  LDCU UR4, c[0x0][0xb30] ;  /* 0x00016600ff0477ac */ /* 0x000e620008000800 */
[----:B------:R-:W2:Y:S08]  /*1330*/  S2UR UR37, SR_CgaCtaId ;  /* 0x00000000002579c3 */ /* 0x000eb00000008800 */
[----:B------:R-:W3:Y:S01]  /*1340*/  LDC R92, c[0x0][0xb24] ;  /* 0x0002c900ff5c7b82 */ /* 0x000ee20000000800 */
[----:B-1----:R-:W-:-:S09]  /*1350*/  UISETP.NE.AND UP1, UPT, UR4, 0x1, UPT ;  /* 0x000000010400788c */ /* 0x002fd2000bf25270 */
[----:B--2---:R-:W-:Y:S05]  /*1360*/  BRA.U UP1, `(.L_x_17) ;  /* 0x0000000101407547 */ /* 0x004fea000b800000 */
[----:B------:R-:W1:Y:S08]  /*1370*/  LDC.64 R4, c[0x0][0xb10] ;  /* 0x0002c400ff047b82 */ /* 0x000e700000000a00 */
[----:B------:R-:W2:Y:S08]  /*1380*/  LDC.64 R2, c[0x0][0xb18] ;  /* 0x0002c600ff027b82 */ /* 0x000eb00000000a00 */
[----:B------:R-:W4:Y:S08]  /*1390*/  LDC R6, c[0x0][0xb20] ;  /* 0x0002c800ff067b82 */ /* 0x000f300000000800 */
[----:B------:R-:W3:Y:S01]  /*13a0*/  LDC R8, c[0x0][0xb0c] ;  /* 0x0002c300ff087b82 */ /* 0x000ee20000000800 */
[----:B-1----:R-:W-:-:S05]  /*13b0*/  IMAD.HI.U32 R4, R205, R4, RZ ;  /* 0x00000004cd047227 */ /* 0x002fca00078e00ff */
[----:B------:R-:W-:Y:S01]  /*13c0*/  SHF.R.U32.HI R4, RZ, R5, R4 ;  /* 0x00000005ff047219 */ /* 0x000fe20000011604 */
[----:B--2---:R-:W-:Y:S01]  /*13d0*/  IMAD.HI.U32 R3, R195, R3, RZ ;  /* 0x00000003c3037227 */ /* 0x004fe200078e00ff */
[----:B------:R-:W-:-:S04]  /*13e0*/  ISETP.NE.AND P0, PT, R2, 0x1, PT ;  /* 0x000000010200780c */ /* 0x000fc80003f05270 */
[----:B----4-:R-:W-:-:S04]  /*13f0*/  SHF.R.U32.HI R6, RZ, R6, R3 ;  /* 0x00000006ff067219 */ /* 0x010fc80000011603 */
[----:B------:R-:W-:Y:S02]  /*1400*/  SEL R3, R195, R6, !P0 ;  /* 0x00000006c3037207 */ /* 0x000fe40004000000 */
[----:B---3--:R-:W-:-:S04]  /*1410*/  ISETP.NE.AND P1, PT, R8, 0x1, PT ;  /* 0x000000010800780c */ /* 0x008fc80003f25270 */
[----:B------:R-:W-:-:S05]  /*1420*/  SEL R4, R205, R4, !P1 ;  /* 0x00000004cd047207 */ /* 0x000fca0004800000 */
[----:B------:R-:W-:Y:S02]  /*1430*/  IMAD.IADD R5, R3, 0x1, -R4 ;  /* 0x0000000103057824 */ /* 0x000fe400078e0a04 */
[----:B------:R-:W-:Y:S02]  /*1440*/  IMAD.IADD R3, R4, 0x1, -R3 ;  /* 0x0000000104037824 */ /* 0x000fe400078e0a03 */
[----:B------:R-:W-:Y:S02]  /*1450*/  IMAD R205, R5, R8, R205 ;  /* 0x0000000805cd7224 */ /* 0x000fe400078e02cd */
[----:B------:R-:W-:-:S07]  /*1460*/  IMAD R195, R3, R2, R195 ;  /* 0x0000000203c37224 */ /* 0x000fce00078e02c3 */
.L_x_17:
[----:B------:R-:W-:Y:S01]  /*1470*/  BAR.SYNC.DEFER_BLOCKING 0x0 ;  /* 0x0000000000007b1d */ /* 0x000fe20000010000 */
[----:B------:R-:W-:Y:S01]  /*1480*/  UISETP.NE.AND UP1, UPT, UR8, 0x2, UPT ;  /* 0x000000020800788c */ /* 0x000fe2000bf25270 */
[----:B------:R-:W-:Y:S02]  /*1490*/  ISETP.NE.OR P5, PT, R0, 0x2, !P5 ;  /* 0x000000020000780c */ /* 0x000fe40006fa5670 */
[----:B------:R-:W-:-:S06]  /*14a0*/  LOP3.LUT R2, R218, 0x1f, RZ, 0xc0, !PT ;  /* 0x0000001fda027812 */ /* 0x000fcc00078ec0ff */
[----:B------:R-:W-:Y:S05]  /*14b0*/  BRA.U UP1, `(.L_x_18) ;  /* 0x0000001501a47547 */ /* 0x000fea000b800000 */
[----:B------:R-:W1:Y:S01]  /*14c0*/  LDCU UR15, c[0x0][0x38c] ;  /* 0x00007180ff0f77ac */ /* 0x000e620008000800 */
[----:B------:R-:W2:Y:S01]  /*14d0*/  LDC R9, c[0x0][0x370] ;  /* 0x0000dc00ff097b82 */ /* 0x000ea20000000800 */
[----:B------:R-:W-:Y:S01]  /*14e0*/  PLOP3.LUT P1, PT, PT, PT, UP2, 0x80, 0x8 ;  /* 0x000000000008781c */ /* 0x000fe20003f2f028 */
[----:B------:R-:W-:Y:S01]  /*14f0*/  HFMA2 R12, -RZ, RZ, 0, 0 ;  /* 0x00000000ff0c7431 */ /* 0x000fe200000001ff */
[----:B------:R-:W-:Y:S01]  /*1500*/  ISETP.EQ.OR P4, PT, R2, RZ, P5 ;  /* 0x000000ff0200720c */ /* 0x000fe20002f82670 */
[----:B------:R-:W-:Y:S01]  /*1510*/  IMAD.MOV.U32 R15, RZ, RZ, 0x1 ;  /* 0x00000001ff0f7424 */ /* 0x000fe200078e00ff */
[----:B------:R-:W-:Y:S01]  /*1520*/  PLOP3.LUT P1, PT, P1, PT, PT, 0x8, 0x80 ;  /* 0x000000000080781c */ /* 0x000fe20000f2e170 */
[----:B------:R-:W-:Y:S01]  /*1530*/  IMAD.MOV.U32 R14, RZ, RZ, RZ ;  /* 0x000000ffff0e7224 */ /* 0x000fe200078e00ff */
[----:B------:R-:W-:Y:S01]  /*1540*/  MOV R8, 0x1 ;  /* 0x0000000100087802 */ /* 0x000fe20000000f00 */
[----:B------:R-:W4:Y:S01]  /*1550*/  LDC R0, c[0x0][0x374] ;  /* 0x0000dd00ff007b82 */ /* 0x000f220000000800 */
[----:B------:R-:W-:Y:S01]  /*1560*/  IMAD.MOV.U32 R10, RZ, RZ, RZ ;  /* 0x000000ffff0a7224 */ /* 0x000fe200078e00ff */
[----:B------:R-:W2:Y:S01]  /*1570*/  LDCU.64 UR24, c[0x0][0x348] ;  /* 0x00006900ff1877ac */ /* 0x000ea20008000a00 */
[----:B------:R-:W-:Y:S01]  /*1580*/  UMOV UR13, URZ ;  /* 0x000000ff000d7c82 */ /* 0x000fe20008000000 */
[----:B-1----:R-:W-:-:S04]  /*1590*/  UIADD3 UR5, UPT, UPT, UR15, 0x1f, URZ ;  /* 0x0000001f0f057890 */ /* 0x002fc8000fffe0ff */
[----:B------:R-:W-:-:S04]  /*15a0*/  USHF.R.S32.HI UR4, URZ, 0x1f, UR5 ;  /* 0x0000001fff047899 */ /* 0x000fc80008011405 */
[----:B------:R-:W-:-:S04]  /*15b0*/  ULEA.HI UR4, UR4, UR5, URZ, 0x5 ;  /* 0x0000000504047291 */ /* 0x000fc8000f8f28ff */
[----:B------:R-:W-:Y:S02]  /*15c0*/  USHF.R.S32.HI UR22, URZ, 0x5, UR4 ;  /* 0x00000005ff167899 */ /* 0x000fe40008011404 */
[----:B------:R-:W-:Y:S02]  /*15d0*/  UIADD3 UR4, UPT, UPT, UR15, -0x1, URZ ;  /* 0xffffffff0f047890 */ /* 0x000fe4000fffe0ff */
[----:B------:R-:W-:Y:S02]  /*15e0*/  UISETP.LT.U32.AND UP0, UPT, UR22, 0xd, UPT ;  /* 0x0000000d1600788c */ /* 0x000fe4000bf01070 */
[----:B------:R-:W-:Y:S02]  /*15f0*/  UISETP.GE.U32.AND UP1, UPT, UR4, -0x3f, UPT ;  /* 0xffffffc10400788c */ /* 0x000fe4000bf26070 */
[----:B------:R-:W-:Y:S02]  /*1600*/  USEL UR21, UR22, 0xd, UP0 ;  /* 0x0000000d16157887 */ /* 0x000fe40008000000 */
[----:B------:R-:W-:-:S02]  /*1610*/  UIADD3 UR15, UPT, UPT, UR15, 0x3e, URZ ;  /* 0x0000003e0f0f7890 */ /* 0x000fc4000fffe0ff */
[----:B------:R-:W-:Y:S02]  /*1620*/  UIADD3 UR7, UPT, UPT, UR21, -0x1, URZ ;  /* 0xffffffff15077890 */ /* 0x000fe4000fffe0ff */
[----:B------:R-:W-:-:S03]  /*1630*/  UIADD3 UR14, UPT, UPT, UR22, -UR21, URZ ;  /* 0x80000015160e7290 */ /* 0x000fc6000fffe0ff */
[----:B------:R-:W-:-:S04]  /*1640*/  @UP1 UIADD3 UR7, UPT, UPT, UR21, URZ, URZ ;  /* 0x000000ff15071290 */ /* 0x000fc8000fffe0ff */
[----:B--2---:R-:W-:-:S12]  /*1650*/  UIADD3 UR7, UPT, UPT, UR7, 0x1, URZ ;  /* 0x0000000107077890 */ /* 0x004fd8000fffe0ff */
.L_x_36:
[----:B------:R-:W-:Y:S01]  /*1660*/  UISETP.NE.AND UP0, UPT, UR37, URZ, UPT ;  /* 0x000000ff2500728c */ /* 0x000fe2000bf05270 */
[----:B------:R-:W1:Y:S08]  /*1670*/  S2UR UR37, SR_CgaCtaId ;  /* 0x00000000002579c3 */ /* 0x000e700000008800 */
[----:B------:R-:W-:Y:S05]  /*1680*/  BRA.U UP0, `(.L_x_19) ;  /* 0x0000000100347547 */ /* 0x000fea000b800000 */
[----:B------:R-:W2:Y:S01]  /*1690*/  S2R R2, SR_CgaCtaId ;  /* 0x0000000000027919 */ /* 0x000ea20000008800 */
[----:B------:R-:W-:-:S04]  /*16a0*/  MOV R3, 0x400 ;  /* 0x0000040000037802 */ /* 0x000fc80000000f00 */
[----:B--2---:R-:W-:Y:S02]  /*16b0*/  LEA R3, R2, R3, 0x18 ;  /* 0x0000000302037211 */ /* 0x004fe400078ec0ff */
[----:B------:R-:W-:-:S03]  /*16c0*/  SHF.L.U32 R2, R8, 0x1f, RZ ;  /* 0x0000001f08027819 */ /* 0x000fc600000006ff */
[----:B------:R-:W-:-:S04]  /*16d0*/  IMAD R3, R10, 0x8, R3 ;  /* 0x000000080a037824 */ /* 0x000fc800078e0203 */
[----:B------:R-:W2:Y:S02]  /*16e0*/  SYNCS.PHASECHK.TRANS64.TRYWAIT P0, [R3+URZ+0x170], R2 ;  /* 0x00017002030075a7 */ /* 0x000ea400080011ff */
[----:B--2---:R-:W-:Y:S05]  /*16f0*/  @!P0 BRA `(.L_x_20) ;  /* 0x0000006800288947 */ /* 0x004fea0003800000 */
.L_x_116:
[----:B------:R-:W-:Y:S01]  /*1700*/  VIADD R10, R10, 0x1 ;  /* 0x000000010a0a7836 */ /* 0x000fe20000000000 */
[----:B------:R2:W-:Y:S04]  /*1710*/  SYNCS.ARRIVE.TRANS64.A1T0 RZ, [R3+URZ+0x160], RZ ;  /* 0x000160ff03ff79a7 */ /* 0x0005e800081000ff */
[----:B------:R-:W-:-:S04]  /*1720*/  ISETP.NE.AND P0, PT, R10, 0x2, PT ;  /* 0x000000020a00780c */ /* 0x000fc80003f05270 */
[----:B------:R-:W-:Y:S02]  /*1730*/  SEL R10, R10, RZ, P0 ;  /* 0x000000ff0a0a7207 */ /* 0x000fe40000000000 */
[----:B--2---:R-:W-:-:S04]  /*1740*/  SEL R3, RZ, 0x1, P0 ;  /* 0x00000001ff037807 */ /* 0x004fc80000000000 */
[----:B------:R-:W-:-:S07]  /*1750*/  LOP3.LUT R8, R8, R3, RZ, 0x3c, !PT ;  /* 0x0000000308087212 */ /* 0x000fce00078e3cff */
.L_x_19:
[----:B------:R-:W-:Y:S01]  /*1760*/  UMOV UR4, 0x400 ;  /* 0x0000040000047882 */ /* 0x000fe20000000000 */
[----:B------:R-:W-:Y:S01]  /*1770*/  SHF.L.U32 R2, R15, 0x1f, RZ ;  /* 0x0000001f0f027819 */ /* 0x000fe200000006ff */
[----:B-1----:R-:W-:Y:S01]  /*1780*/  ULEA UR4, UR37, UR4, 0x18 ;  /* 0x0000000425047291 */ /* 0x002fe2000f8ec0ff */
[----:B------:R-:W-:Y:S01]  /*1790*/  R2UR UR35, R205 ;  /* 0x00000000cd2372ca */ /* 0x000fe200000e0000 */
[----:B------:R-:W-:Y:S01]  /*17a0*/  UISETP.GE.U32.AND UP0, UPT, UR15, 0x3f, UPT ;  /* 0x0000003f0f00788c */ /* 0x000fe2000bf06070 */
[----:B------:R-:W-:Y:S01]  /*17b0*/  R2UR UR11, R195 ;  /* 0x00000000c30b72ca */ /* 0x000fe200000e0000 */
[----:B------:R-:W-:Y:S01]  /*17c0*/  ULEA UR5, UR13, UR4, 0x3 ;  /* 0x000000040d057291 */ /* 0x000fe2000f8e18ff */
[----:B------:R-:W-:-:S08]  /*17d0*/  UMOV UR23, URZ ;  /* 0x000000ff00177c82 */ /* 0x000fd00008000000 */
[----:B------:R1:W2:Y:S01]  /*17e0*/  SYNCS.PHASECHK.TRANS64.TRYWAIT P0, [UR5+0x68], R2 ;  /* 0x00006802ff0075a7 */ /* 0x0002a20008001105 */
[----:B------:R-:W-:Y:S02]  /*17f0*/  USHF.L.U32 UR35, UR35, 0x6, URZ ;  /* 0x0000000623237899 */ /* 0x000fe400080006ff */
[----:B------:R-:W-:Y:S01]  /*1800*/  UIMAD UR11, UR11, 0xa0, URZ ;  /* 0x000000a00b0b78a4 */ /* 0x000fe2000f8e02ff */
[----:B------:R-:W-:Y:S11]  /*1810*/  BRA.U !UP0, `(.L_x_21) ;  /* 0x0000000108a87547 */ /* 0x000ff6000b800000 */
[----:B------:R-:W-:Y:S01]  /*1820*/  UMOV UR16, URZ ;  /* 0x000000ff00107c82 */ /* 0x000fe20008000000 */
[----:B------:R-:W-:-:S05]  /*1830*/  UMOV UR6, UR13 ;  /* 0x0000000d00067c82 */ /* 0x000fca0008000000 */
.L_x_26:
[----:B--2---:R-:W-:Y:S01]  /*1840*/  @!P5 MOV R3, 0x3800 ;  /* 0x000038000003d802 */ /* 0x004fe20000000f00 */
[----:B-1----:R-:W-:Y:S01]  /*1850*/  ULEA UR33, UR6, UR4, 0x3 ;  /* 0x0000000406217291 */ /* 0x002fe2000f8e18ff */
[----:B--2---:R-:W-:Y:S11]  /*1860*/  @P0 BRA `(.L_x_22) ;  /* 0x00000000000c0947 */ /* 0x004ff60003800000 */
[----:B------:R-:W-:Y:S04]  /*1870*/  SHF.L.U32 R5, R15, 0x1f, RZ ;  /* 0x0000001f0f057819 */ /* 0x000fe800000006ff */
[----:B------:R-:W2:Y:S02]  /*1880*/  SYNCS.PHASECHK.TRANS64.TRYWAIT P0, [UR33+0x68], R5 ;  /* 0x00006805ff0075a7 */ /* 0x000ea40008001121 */
[----:B--2---:R-:W-:Y:S05]  /*1890*/  @!P0 BRA `(.L_x_23) ;  /* 0x0000006400d48947 */ /* 0x004fea0003800000 */
.L_x_22:
[----:B------:R2:W-:Y:S01]  /*18a0*/  @!P5 SYNCS.ARRIVE.TRANS64 RZ, [UR33], R3 ;  /* 0x00000003ffffd9a7 */ /* 0x0005e20008000021 */
[----:B------:R-:W-:Y:S04]  /*18b0*/  BSSY.RECONVERGENT B0, `(.L_x_24) ;  /* 0x0000003000007945 */ /* 0x000fe80003800200 */
[----:B------:R-:W-:Y:S05]  /*18c0*/  @P4 BRA `(.L_x_25) ;  /* 0x0000000000044947 */ /* 0x000fea0003800000 */
[----:B------:R-:W-:Y:S05]  /*18d0*/  BPT.TRAP 0x1 ;  /* 0x000000040000795c */ /* 0x000fea0000300000 */
.L_x_25:
[----:B------:R-:W-:Y:S05]  /*18e0*/  BSYNC.RECONVERGENT B0 ;  /* 0x0000000000007941 */ /* 0x000fea0003800200 */
.L_x_24:
[----:B------:R-:W-:Y:S02]  /*18f0*/  UIADD3 UR13, UPT, UPT, UR6, 0x1, URZ ;  /* 0x00000001060d7890 */ /* 0x000fe4000fffe0ff */
[----:B------:R-:W-:Y:S02]  /*1900*/  UIADD3 UR18, UP1, UPT, UR24, 0x80, URZ ;  /* 0x0000008018127890 */ /* 0x000fe4000ff3e0ff */
[----:B------:R-:W-:Y:S02]  /*1910*/  UISETP.NE.AND UP0, UPT, UR13, 0xd, UPT ;  /* 0x0000000d0d00788c */ /* 0x000fe4000bf05270 */
[----:B------:R-:W-:Y:S02]  /*1920*/  ULEA UR32, UR6, UR4, 0xc ;  /* 0x0000000406207291 */ /* 0x000fe4000f8e60ff */
[----:B------:R-:W-:Y:S02]  /*1930*/  USEL UR9, URZ, 0x1, UP0 ;  /* 0x00000001ff097887 */ /* 0x000fe40008000000 */
[----:B------:R-:W-:Y:S02]  /*1940*/  USEL UR13, UR13, URZ, UP0 ;  /* 0x000000ff0d0d7287 */ /* 0x000fe40008000000 */
[----:B------:R-:W-:Y:S02]  /*1950*/  USHF.L.U32 UR34, UR16, 0x5, URZ ;  /* 0x0000000510227899 */ /* 0x000fe400080006ff */
[----:B------:R-:W-:Y:S01]  /*1960*/  ULEA UR8, UR13, UR4, 0x3 ;  /* 0x000000040d087291 */ /* 0x000fe2000f8e18ff */
[----:B------:R-:W-:Y:S01]  /*1970*/  LOP3.LUT R15, R15, UR9, RZ, 0x3c, !PT ;  /* 0x000000090f0f7c12 */ /* 0x000fe2000f8e3cff */
[----:B------:R-:W-:Y:S02]  /*1980*/  UIADD3.X UR19, UPT, UPT, URZ, UR25, URZ, UP1, !UPT ;  /* 0x00000019ff137290 */ /* 0x000fe40008ffe4ff */
[----:B------:R-:W-:Y:S01]  /*1990*/  UIADD3 UR32, UPT, UPT, UR32, 0xa400, URZ ;  /* 0x0000a40020207890 */ /* 0x000fe2000fffe0ff */
[----:B-1----:R-:W-:Y:S01]  /*19a0*/  SHF.L.U32 R2, R15, 0x1f, RZ ;  /* 0x0000001f0f027819 */ /* 0x002fe200000006ff */
[----:B------:R-:W-:Y:S02]  /*19b0*/  UIMAD UR5, UR6, 0x2800, UR4 ;  /* 0x00002800060578a4 */ /* 0x000fe4000f8e0204 */
[----:B------:R-:W-:Y:S01]  /*19c0*/  UIADD3 UR26, UP0, UPT, UR24, 0x180, URZ ;  /* 0x00000180181a7890 */ /* 0x000fe2000ff1e0ff */
[----:B------:R1:W1:Y:S01]  /*19d0*/  SYNCS.PHASECHK.TRANS64.TRYWAIT P0, [UR8+0x68], R2 ;  /* 0x00006802ff0075a7 */ /* 0x0002620008001108 */
[----:B------:R-:W-:Y:S01]  /*19e0*/  UMOV UR28, 0x0 ;  /* 0x00000000001c7882 */ /* 0x000fe20000000000 */
[----:B------:R-:W-:Y:S01]  /*19f0*/  UMOV UR29, 0x10000000 ;  /* 0x10000000001d7882 */ /* 0x000fe20000000000 */
[----:B------:R-:W-:Y:S01]  /*1a00*/  UIADD3 UR8, UPT, UPT, UR5, 0x17400, URZ ;  /* 0x0001740005087890 */ /* 0x000fe2000fffe0ff */
[----:B------:R1:W-:Y:S01]  /*1a10*/  UTMALDG.3D [UR32], [UR18], desc[UR28] ;  /* 0x00001c20120075b4 */ /* 0x0003e20008011000 */
[----:B------:R-:W-:Y:S02]  /*1a20*/  UIADD3.X UR27, UPT, UPT, URZ, UR25, URZ, UP0, !UPT ;  /* 0x00000019ff1b7290 */ /* 0x000fe400087fe4ff */
[----:B------:R-:W-:Y:S01]  /*1a30*/  UIADD3 UR16, UPT, UPT, UR16, 0x1, URZ ;  /* 0x0000000110107890 */ /* 0x000fe2000fffe0ff */
[----:B------:R-:W-:Y:S01]  /*1a40*/  UMOV UR12, UR36 ;  /* 0x00000024000c7c82 */ /* 0x000fe20008000000 */
[----:B------:R-:W-:Y:S01]  /*1a50*/  UMOV UR9, UR33 ;  /* 0x0000002100097c82 */ /* 0x000fe20008000000 */
[----:B------:R-:W-:Y:S01]  /*1a60*/  UMOV UR10, UR34 ;  /* 0x00000022000a7c82 */ /* 0x000fe20008000000 */
[----:B------:R-:W-:Y:S03]  /*1a70*/  UISETP.NE.AND UP0, UPT, UR16, UR7, UPT ;  /* 0x000000071000728c */ /* 0x000fe6000bf05270 */
[----:B------:R1:W-:Y:S01]  /*1a80*/  UTMALDG.3D [UR8], [UR26], desc[UR28] ;  /* 0x00001c081a0075b4 */ /* 0x0003e20008011000 */
[----:B------:R-:W-:Y:S01]  /*1a90*/  UMOV UR23, UR7 ;  /* 0x0000000700177c82 */ /* 0x000fe20008000000 */
[----:B------:R-:W-:Y:S04]  /*1aa0*/  UMOV UR6, UR13 ;  /* 0x0000000d00067c82 */ /* 0x000fe80008000000 */
[----:B------:R-:W-:Y:S05]  /*1ab0*/  BRA.U UP0, `(.L_x_26) ;  /* 0xfffffffd00607547 */ /* 0x000fea000b83ffff */
.L_x_21:
[----:B------:R-:W-:Y:S01]  /*1ac0*/  ULEA UR5, UR13, UR4, 0x3 ;  /* 0x000000040d057291 */ /* 0x000fe2000f8e18ff */
[----:B-1----:R-:W-:Y:S01]  /*1ad0*/  SHF.L.U32 R2, R15, 0x1f, RZ ;  /* 0x0000001f0f027819 */ /* 0x002fe200000006ff */
[----:B------:R-:W-:Y:S01]  /*1ae0*/  @!P1 SYNCS.ARRIVE.TRANS64.A1T0 RZ, [UR4+0xf8], RZ ;  /* 0x0000f8ffffff99a7 */ /* 0x000fe20008100004 */
[----:B------:R-:W-:-:S06]  /*1af0*/  UISETP.GT.AND UP0, UPT, UR22, UR21, UPT ;  /* 0x000000151600728c */ /* 0x000fcc000bf04270 */
[----:B--2---:R1:W2:Y:S03]  /*1b00*/  SYNCS.PHASECHK.TRANS64.TRYWAIT P0, [UR5+0x68], R2 ;  /* 0x00006802ff0075a7 */ /* 0x0042a60008001105 */
[----:B------:R-:W-:Y:S05]  /*1b10*/  BRA.U !UP0, `(.L_x_27) ;  /* 0x0000000108ac7547 */ /* 0x000fea000b800000 */
[----:B------:R-:W-:Y:S01]  /*1b20*/  UIADD3 UR26, UPT, UPT, UR14, UR23, URZ ;  /* 0x000000170e1a7290 */ /* 0x000fe2000fffe0ff */
[----:B------:R-:W-:-:S11]  /*1b30*/  UMOV UR6, UR13 ;  /* 0x0000000d00067c82 */ /* 0x000fd60008000000 */
.L_x_32:
[----:B--2---:R-:W-:Y:S01]  /*1b40*/  @!P5 MOV R3, 0x3800 ;  /* 0x000038000003d802 */ /* 0x004fe20000000f00 */
[----:B-1----:R-:W-:Y:S01]  /*1b50*/  ULEA UR17, UR6, UR4, 0x3 ;  /* 0x0000000406117291 */ /* 0x002fe2000f8e18ff */
[----:B--2---:R-:W-:Y:S11]  /*1b60*/  @P0 BRA `(.L_x_28) ;  /* 0x00000000000c0947 */ /* 0x004ff60003800000 */
[----:B------:R-:W-:Y:S04]  /*1b70*/  SHF.L.U32 R5, R15, 0x1f, RZ ;  /* 0x0000001f0f057819 */ /* 0x000fe800000006ff */
[----:B------:R-:W2:Y:S02]  /*1b80*/  SYNCS.PHASECHK.TRANS64.TRYWAIT P0, [UR17+0x68], R5 ;  /* 0x00006805ff0075a7 */ /* 0x000ea40008001111 */
[----:B--2---:R-:W-:Y:S05]  /*1b90*/  @!P0 BRA `(.L_x_29) ;  /* 0x00000064002c8947 */ /* 0x004fea0003800000 */
.L_x_28:
[----:B------:R2:W-:Y:S01]  /*1ba0*/  @!P5 SYNCS.ARRIVE.TRANS64 RZ, [UR17], R3 ;  /* 0x00000003ffffd9a7 */ /* 0x0005e20008000011 */
[----:B------:R-:W-:Y:S04]  /*1bb0*/  BSSY.RECONVERGENT B0, `(.L_x_30) ;  /* 0x0000003000007945 */ /* 0x000fe80003800200 */
[----:B------:R-:W-:Y:S05]  /*1bc0*/  @P4 BRA `(.L_x_31) ;  /* 0x0000000000044947 */ /* 0x000fea0003800000 */
[----:B------:R-:W-:Y:S05]  /*1bd0*/  BPT.TRAP 0x1 ;  /* 0x000000040000795c */ /* 0x000fea0000300000 */
.L_x_31:
[----:B------:R-:W-:Y:S05]  /*1be0*/  BSYNC.RECONVERGENT B0 ;  /* 0x0000000000007941 */ /* 0x000fea0003800200 */
.L_x_30:
[----:B------:R-:W-:Y:S02]  /*1bf0*/  UIADD3 UR13, UPT, UPT, UR6, 0x1, URZ ;  /* 0x00000001060d7890 */ /* 0x000fe4000fffe0ff */
[----:B------:R-:W-:Y:S02]  /*1c00*/  ULEA UR16, UR6, UR4, 0xc ;  /* 0x0000000406107291 */ /* 0x000fe4000f8e60ff */
[----:B------:R-:W-:Y:S02]  /*1c10*/  UISETP.NE.AND UP0, UPT, UR13, 0xd, UPT ;  /* 0x0000000d0d00788c */ /* 0x000fe4000bf05270 */
[----:B------:R-:W-:Y:S02]  /*1c20*/  UIADD3 UR32, UP1, UPT, UR24, 0x80, URZ ;  /* 0x0000008018207890 */ /* 0x000fe4000ff3e0ff */
[----:B------:R-:W-:Y:S02]  /*1c30*/  USEL UR9, URZ, 0x1, UP0 ;  /* 0x00000001ff097887 */ /* 0x000fe40008000000 */
[----:B------:R-:W-:Y:S02]  /*1c40*/  USEL UR13, UR13, URZ, UP0 ;  /* 0x000000ff0d0d7287 */ /* 0x000fe40008000000 */
[----:B------:R-:W-:Y:S02]  /*1c50*/  USHF.L.U32 UR18, UR23, 0x5, URZ ;  /* 0x0000000517127899 */ /* 0x000fe400080006ff */
[----:B------:R-:W-:Y:S01]  /*1c60*/  ULEA UR8, UR13, UR4, 0x3 ;  /* 0x000000040d087291 */ /* 0x000fe2000f8e18ff */
[----:B------:R-:W-:Y:S01]  /*1c70*/  LOP3.LUT R15, R15, UR9, RZ, 0x3c, !PT ;  /* 0x000000090f0f7c12 */ /* 0x000fe2000f8e3cff */
[----:B------:R-:W-:Y:S02]  /*1c80*/  UIADD3 UR16, UPT, UPT, UR16, 0xa400, URZ ;  /* 0x0000a40010107890 */ /* 0x000fe4000fffe0ff */
[----:B------:R-:W-:Y:S01]  /*1c90*/  UIADD3.X UR33, UPT, UPT, URZ, UR25, URZ, UP1, !UPT ;  /* 0x00000019ff217290 */ /* 0x000fe20008ffe4ff */
[----:B-1----:R-:W-:Y:S01]  /*1ca0*/  SHF.L.U32 R2, R15, 0x1f, RZ ;  /* 0x0000001f0f027819 */ /* 0x002fe200000006ff */
[----:B------:R-:W-:Y:S02]  /*1cb0*/  UIMAD UR5, UR6, 0x2800, UR4 ;  /* 0x00002800060578a4 */ /* 0x000fe4000f8e0204 */
[----:B------:R-:W-:Y:S01]  /*1cc0*/  UIADD3 UR30, UP0, UPT, UR24, 0x180, URZ ;  /* 0x00000180181e7890 */ /* 0x000fe2000ff1e0ff */
[----:B------:R1:W1:Y:S01]  /*1cd0*/  SYNCS.PHASECHK.TRANS64.TRYWAIT P0, [UR8+0x68], R2 ;  /* 0x00006802ff0075a7 */ /* 0x0002620008001108 */
[----:B------:R-:W-:Y:S01]  /*1ce0*/  UIADD3 UR8, UPT, UPT, UR5, 0x17400, URZ ;  /* 0x0001740005087890 */ /* 0x000fe2000fffe0ff */
[----:B------:R-:W-:Y:S01]  /*1cf0*/  UMOV UR28, 0x0 ;  /* 0x00000000001c7882 */ /* 0x000fe20000000000 */
[----:B------:R-:W-:Y:S01]  /*1d00*/  UMOV UR29, 0x10000000 ;  /* 0x10000000001d7882 */ /* 0x000fe20000000000 */
[----:B------:R-:W-:Y:S01]  /*1d10*/  UMOV UR19, UR35 ;  /* 0x0000002300137c82 */ /* 0x000fe20008000000 */
[----:B------:R-:W-:Y:S01]  /*1d20*/  UMOV UR20, UR36 ;  /* 0x0000002400147c82 */ /* 0x000fe20008000000 */
[----:B------:R-:W-:Y:S01]  /*1d30*/  UIADD3.X UR31, UPT, UPT, URZ, UR25, URZ, UP0, !UPT ;  /* 0x00000019ff1f7290 */ /* 0x000fe200087fe4ff */
[----:B------:R1:W-:Y:S01]  /*1d40*/  UTMALDG.3D [UR16], [UR32], desc[UR28] ;  /* 0x00001c10200075b4 */ /* 0x0003e20008011000 */
[----:B------:R-:W-:Y:S01]  /*1d50*/  UIADD3 UR23, UPT, UPT, UR23, 0x1, URZ ;  /* 0x0000000117177890 */ /* 0x000fe2000fffe0ff */
[----:B------:R-:W-:Y:S01]  /*1d60*/  UMOV UR12, UR36 ;  /* 0x00000024000c7c82 */ /* 0x000fe20008000000 */
[----:B------:R-:W-:Y:S01]  /*1d70*/  UMOV UR9, UR17 ;  /* 0x0000001100097c82 */ /* 0x000fe20008000000 */
[----:B------:R-:W-:Y:S01]  /*1d80*/  UMOV UR10, UR18 ;  /* 0x00000012000a7c82 */ /* 0x000fe20008000000 */
[----:B------:R-:W-:Y:S03]  /*1d90*/  UISETP.NE.AND UP0, UPT, UR23, UR26, UPT ;  /* 0x0000001a1700728c */ /* 0x000fe6000bf05270 */
[----:B------:R1:W-:Y:S01]  /*1da0*/  UTMALDG.3D [UR8], [UR30], desc[UR28] ;  /* 0x00001c081e0075b4 */ /* 0x0003e20008011000 */
[----:B------:R-:W-:Y:S05]  /*1db0*/  UMOV UR6, UR13 ;  /* 0x0000000d00067c82 */ /* 0x000fea0008000000 */
[----:B------:R-:W-:Y:S05]  /*1dc0*/  BRA.U UP0, `(.L_x_32) ;  /* 0xfffffffd005c7547 */ /* 0x000fea000b83ffff */
.L_x_27:
[----:B-1----:R-:W-:Y:S01]  /*1dd0*/  LEA R2, R14, UR4, 0x3 ;  /* 0x000000040e027c11 */ /* 0x002fe2000f8e18ff */
[----:B------:R-:W-:Y:S01]  /*1de0*/  NOP ;  /* 0x0000000000007918 */ /* 0x000fe20000000000 */
[----:B--2---:R-:W-:Y:S02]  /*1df0*/  SHF.L.U32 R3, R12, 0x1f, RZ ;  /* 0x0000001f0c037819 */ /* 0x004fe400000006ff */
[----:B------:R-:W-:Y:S02]  /*1e00*/  LEA R4, R14, UR4, 0x4 ;  /* 0x000000040e047c11 */ /* 0x000fe4000f8e20ff */
[----:B------:R-:W1:Y:S02]  /*1e10*/  SYNCS.PHASECHK.TRANS64.TRYWAIT P0, [R2+URZ+0x100], R3 ;  /* 0x00010003020075a7 */ /* 0x000e6400080011ff */
[----:B-1----:R-:W-:Y:S05]  /*1e20*/  @!P0 BRA `(.L_x_33) ;  /* 0x0000006000a08947 */ /* 0x002fea0003800000 */
.L_x_119:
[----:B------:R-:W2:Y:S01]  /*1e30*/  LDS.128 R4, [R4+0x190] ;  /* 0x0001900004047984 */ /* 0x000ea20000000c00 */
[----:B---3--:R-:W-:Y:S01]  /*1e40*/  ISETP.GE.AND P0, PT, R92, 0x1, PT ;  /* 0x000000015c00780c */ /* 0x008fe20003f06270 */
[----:B-1----:R-:W-:Y:S01]  /*1e50*/  VIADD R2, R2, 0x110 ;  /* 0x0000011002027836 */ /* 0x002fe20000000000 */
[----:B------:R-:W-:Y:S01]  /*1e60*/  @!PT LDS RZ, [RZ] ;  /* 0x00000000fffff984 */ /* 0x000fe20000000800 */
[----:B------:R-:W-:Y:S01]  /*1e70*/  @!PT LDS RZ, [RZ] ;  /* 0x00000000fffff984 */ /* 0x000fe20000000800 */
[----:B------:R-:W-:Y:S01]  /*1e80*/  @!PT LDS RZ, [RZ] ;  /* 0x00000000fffff984 */ /* 0x000fe20000000800 */
[----:B------:R-:W-:Y:S01]  /*1e90*/  @!PT LDS RZ, [RZ] ;  /* 0x00000000fffff984 */ /* 0x000fe20000000800 */
[----:B------:R1:W-:Y:S06]  /*1ea0*/  MEMBAR.ALL.CTA ;  /* 0x0000000000007992 */ /* 0x0003ec0000008000 */
[----:B-1----:R-:W1:Y:S01]  /*1eb0*/  FENCE.VIEW.ASYNC.S ;  /* 0x00000000000073c6 */ /* 0x002e620000000000 */
[----:B------:R-:W-:-:S04]  /*1ec0*/  PRMT R2, RZ, 0x654, R2 ;  /* 0x00000654ff027816 */ /* 0x000fc80000000002 */
[----:B-1----:R1:W-:Y:S01]  /*1ed0*/  SYNCS.ARRIVE.TRANS64.RED.A1T0 RZ, [R2+URZ], RZ ;  /* 0x000000ff02ff79a7 */ /* 0x0023e200081004ff */
[----:B--2---:R-:W-:-:S13]  /*1ee0*/  LOP3.LUT P2, RZ, R6, 0x1, RZ, 0xc0, !PT ;  /* 0x0000000106ff7812 */ /* 0x004fda000784c0ff */
[----:B------:R-:W-:Y:S01]  /*1ef0*/  @P2 SHF.R.U32.HI R3, RZ, 0x10, R5 ;  /* 0x00000010ff032819 */ /* 0x000fe20000011605 */
[----:B------:R-:W-:Y:S01]  /*1f00*/  VOTEU.ANY UP0, P2 ;  /* 0x0000000000ff7886 */ /* 0x000fe20001000100 */
[----:B------:R-:W-:Y:S02]  /*1f10*/  @P2 MOV R13, R4 ;  /* 0x00000004000d2202 */ /* 0x000fe40000000f00 */
[----:B------:R-:W-:Y:S02]  /*1f20*/  @P2 R2UR.BROADCAST UR5, R3 ;  /* 0x00000000030522ca */ /* 0x000fe400008e0000 */
[----:B------:R-:W-:-:S11]  /*1f30*/  @P2 LOP3.LUT R11, R5, 0xffff, RZ, 0xc0, !PT ;  /* 0x0000ffff050b2812 */ /* 0x000fd600078ec0ff */
[----:B------:R-:W-:Y:S01]  /*1f40*/  @UP0 UMOV UR36, UR5 ;  /* 0x0000000500240c82 */ /* 0x000fe20008000000 */
[----:B-1----:R-:W-:Y:S05]  /*1f50*/  @!P0 BRA `(.L_x_34) ;  /* 0x0000000000b88947 */ /* 0x002fea0003800000 */
[----:B------:R-:W4:Y:S01]  /*1f60*/  LDC.64 R4, c[0x0][0xb18] ;  /* 0x0002c600ff047b82 */ /* 0x000f220000000a00 */
[----:B------:R-:W-:-:S07]  /*1f70*/  ISETP.NE.AND P3, PT, R92, 0x1, PT ;  /* 0x000000015c00780c */ /* 0x000fce0003f65270 */
[----:B------:R-:W1:Y:S08]  /*1f80*/  LDC.64 R6, c[0x0][0xb10] ;  /* 0x0002c400ff067b82 */ /* 0x000e700000000a00 */
[----:B------:R-:W2:Y:S08]  /*1f90*/  LDC R16, c[0x0][0xb20] ;  /* 0x0002c800ff107b82 */ /* 0x000eb00000000800 */
[----:B------:R-:W3:Y:S01]  /*1fa0*/  LDC R18, c[0x0][0xb0c] ;  /* 0x0002c300ff127b82 */ /* 0x000ee20000000800 */
[----:B----4-:R-:W-:Y:S01]  /*1fb0*/  IMAD.HI.U32 R17, R0, R5, RZ ;  /* 0x0000000500117227 */ /* 0x010fe200078e00ff */
[----:B------:R-:W-:-:S03]  /*1fc0*/  ISETP.NE.AND P0, PT, R4, 0x1, PT ;  /* 0x000000010400780c */ /* 0x000fc60003f05270 */
[----:B------:R-:W-:-:S03]  /*1fd0*/  IMAD.HI.U32 R5, R11, R5, RZ ;  /* 0x000000050b057227 */ /* 0x000fc600078e00ff */
[----:B------:R-:W4:Y:S01]  /*1fe0*/  LDC.64 R2, c[0x0][0xb28] ;  /* 0x0002ca00ff027b82 */ /* 0x000f220000000a00 */
[----:B-1----:R-:W-:-:S04]  /*1ff0*/  IMAD.HI.U32 R20, R9, R6, RZ ;  /* 0x0000000609147227 */ /* 0x002fc800078e00ff */
[----:B------:R-:W-:Y:S01]  /*2000*/  IMAD.HI.U32 R22, R13, R6, RZ ;  /* 0x000000060d167227 */ /* 0x000fe200078e00ff */
[----:B------:R-:W-:Y:S02]  /*2010*/  SHF.R.U32.HI R20, RZ, R7, R20 ;  /* 0x00000007ff147219 */ /* 0x000fe40000011614 */
[-C--:B--2---:R-:W-:Y:S02]  /*2020*/  SHF.R.U32.HI R17, RZ, R16.reuse, R17 ;  /* 0x00000010ff117219 */ /* 0x084fe40000011611 */
[----:B------:R-:W-:Y:S02]  /*2030*/  SHF.R.U32.HI R16, RZ, R16, R5 ;  /* 0x00000010ff107219 */ /* 0x000fe40000011605 */
[----:B------:R-:W-:Y:S02]  /*2040*/  SEL R17, R0, R17, !P0 ;  /* 0x0000001100117207 */ /* 0x000fe40004000000 */
[----:B------:R-:W-:Y:S02]  /*2050*/  SHF.R.U32.HI R22, RZ, R7, R22 ;  /* 0x00000007ff167219 */ /* 0x000fe40000011616 */
[----:B---3--:R-:W-:-:S02]  /*2060*/  ISETP.NE.AND P1, PT, R18, 0x1, PT ;  /* 0x000000011200780c */ /* 0x008fc40003f25270 */
[----:B------:R-:W-:Y:S02]  /*2070*/  SEL R5, R11, R16, !P0 ;  /* 0x000000100b057207 */ /* 0x000fe40004000000 */
[----:B------:R-:W-:Y:S02]  /*2080*/  SEL R19, R9, R20, !P1 ;  /* 0x0000001409137207 */ /* 0x000fe40004800000 */
[----:B------:R-:W-:Y:S01]  /*2090*/  SEL R7, R13, R22, !P1 ;  /* 0x000000160d077207 */ /* 0x000fe20004800000 */
[----:B----4-:R-:W-:-:S04]  /*20a0*/  IMAD.HI.U32 R20, R17, R2, RZ ;  /* 0x0000000211147227 */ /* 0x010fc800078e00ff */
        /* <DEDUP_REMOVED lines=10> */
[----:B------:R-:W-:-:S04]  /*2150*/  @!P0 IMAD.HI.U32 R16, R7, R2, RZ ;  /* 0x0000000207108227 */ /* 0x000fc800078e00ff */
[----:B------:R-:W-:Y:S01]  /*2160*/  IMAD.MOV R2, RZ, RZ, -R6 ;  /* 0x000000ffff027224 */ /* 0x000fe200078e0a06 */
[----:B------:R-:W-:-:S03]  /*2170*/  @!P0 SHF.R.U32.HI R16, RZ, R3, R16 ;  /* 0x00000003ff108219 */ /* 0x000fc60000011610 */
[----:B------:R-:W-:Y:S01]  /*2180*/  IMAD R2, R92, R2, R5 ;  /* 0x000000025c027224 */ /* 0x000fe200078e0205 */
        /* <DEDUP_REMOVED lines=11> */
.L_x_34:
[----:B------:R-:W1:Y:S02]  /*2240*/  LDCU UR5, c[0x0][0xb30] ;  /* 0x00016600ff0577ac */ /* 0x000e640008000800 */
[----:B-1----:R-:W-:-:S09]  /*2250*/  UISETP.NE.AND UP0, UPT, UR5, 0x1, UPT ;  /* 0x000000010500788c */ /* 0x002fd2000bf05270 */
[----:B------:R-:W-:Y:S05]  /*2260*/  BRA.U UP0, `(.L_x_35) ;  /* 0x0000000100407547 */ /* 0x000fea000b800000 */
[----:B------:R-:W1:Y:S08]  /*2270*/  LDC.64 R4, c[0x0][0xb10] ;  /* 0x0002c400ff047b82 */ /* 0x000e700000000a00 */
[----:B------:R-:W2:Y:S08]  /*2280*/  LDC.64 R2, c[0x0][0xb18] ;  /* 0x0002c600ff027b82 */ /* 0x000eb00000000a00 */
[----:B------:R-:W3:Y:S08]  /*2290*/  LDC R6, c[0x0][0xb20] ;  /* 0x0002c800ff067b82 */ /* 0x000ef00000000800 */
[----:B------:R-:W4:Y:S01]  /*22a0*/  LDC R16, c[0x0][0xb0c] ;  /* 0x0002c300ff107b82 */ /* 0x000f220000000800 */
[----:B-1----:R-:W-:-:S05]  /*22b0*/  IMAD.HI.U32 R4, R13, R4, RZ ;  /* 0x000000040d047227 */ /* 0x002fca00078e00ff */
[----:B------:R-:W-:Y:S01]  /*22c0*/  SHF.R.U32.HI R4, RZ, R5, R4 ;  /* 0x00000005ff047219 */ /* 0x000fe20000011604 */
[----:B--2---:R-:W-:Y:S01]  /*22d0*/  IMAD.HI.U32 R3, R11, R3, RZ ;  /* 0x000000030b037227 */ /* 0x004fe200078e00ff */
[----:B------:R-:W-:-:S04]  /*22e0*/  ISETP.NE.AND P0, PT, R2, 0x1, PT ;  /* 0x000000010200780c */ /* 0x000fc80003f05270 */
[----:B---3--:R-:W-:-:S04]  /*22f0*/  SHF.R.U32.HI R6, RZ, R6, R3 ;  /* 0x00000006ff067219 */ /* 0x008fc80000011603 */
[----:B------:R-:W-:Y:S02]  /*2300*/  SEL R3, R11, R6, !P0 ;  /* 0x000000060b037207 */ /* 0x000fe40004000000 */
[----:B----4-:R-:W-:-:S04]  /*2310*/  ISETP.NE.AND P1, PT, R16, 0x1, PT ;  /* 0x000000011000780c */ /* 0x010fc80003f25270 */
[----:B------:R-:W-:-:S05]  /*2320*/  SEL R4, R13, R4, !P1 ;  /* 0x000000040d047207 */ /* 0x000fca0004800000 */
[----:B------:R-:W-:Y:S02]  /*2330*/  IMAD.IADD R5, R3, 0x1, -R4 ;  /* 0x0000000103057824 */ /* 0x000fe400078e0a04 */
[----:B------:R-:W-:Y:S02]  /*2340*/  IMAD.IADD R3, R4, 0x1, -R3 ;  /* 0x0000000104037824 */ /* 0x000fe400078e0a03 */
[----:B------:R-:W-:Y:S02]  /*2350*/  IMAD R13, R5, R16, R13 ;  /* 0x00000010050d7224 */ /* 0x000fe400078e020d */
[----:B------:R-:W-:-:S07]  /*2360*/  IMAD R11, R3, R2, R11 ;  /* 0x00000002030b7224 */ /* 0x000fce00078e020b */
.L_x_35:
[----:B------:R-:W-:Y:S01]  /*2370*/  VIADD R14, R14, 0x1 ;  /* 0x000000010e0e7836 */ /* 0x000fe20000000000 */
[----:B------:R-:W-:Y:S01]  /*2380*/  PLOP3.LUT P1, PT, PT, PT, PT, 0x80, 0x8 ;  /* 0x000000000008781c */ /* 0x000fe20003f2f070 */
[----:B------:R-:W-:Y:S02]  /*2390*/  IMAD.IADD R205, R13, 0x1, R204 ;  /* 0x000000010dcd7824 */ /* 0x000fe400078e02cc */
[----:B------:R-:W-:Y:S01]  /*23a0*/  IMAD.IADD R195, R11, 0x1, R194 ;  /* 0x000000010bc37824 */ /* 0x000fe200078e02c2 */
[----:B------:R-:W-:-:S04]  /*23b0*/  ISETP.NE.AND P0, PT, R14, 0x2, PT ;  /* 0x000000020e00780c */ /* 0x000fc80003f05270 */
[----:B------:R-:W-:Y:S02]  /*23c0*/  SEL R3, RZ, 0x1, P0 ;  /* 0x00000001ff037807 */ /* 0x000fe40000000000 */
[----:B------:R-:W-:Y:S02]  /*23d0*/  SEL R14, R14, RZ, P0 ;  /* 0x000000ff0e0e7207 */ /* 0x000fe40000000000 */
[----:B------:R-:W-:Y:S01]  /*23e0*/  LOP3.LUT R12, R12, R3, RZ, 0x3c, !PT ;  /* 0x000000030c0c7212 */ /* 0x000fe200078e3cff */
[----:B------:R-:W-:Y:S06]  /*23f0*/  @P2 BRA `(.L_x_36) ;  /* 0xfffffff000982947 */ /* 0x000fec000383ffff */
[----:B------:R-:W-:Y:S01]  /*2400*/  UIADD3 UR4, UPT, UPT, UR4, 0x68, URZ ;  /* 0x0000006804047890 */ /* 0x000fe2000fffe0ff */
[----:B------:R-:W-:-:S03]  /*2410*/  SHF.L.U32 R3, R15, 0x1f, RZ ;  /* 0x0000001f0f037819 */ /* 0x000fc600000006ff */
[----:B------:R-:W-:-:S09]  /*2420*/  ULEA UR5, UR13, UR4, 0x3 ;  /* 0x000000040d057291 */ /* 0x000fd2000f8e18ff */
[----:B------:R-:W1:Y:S02]  /*2430*/  SYNCS.PHASECHK.TRANS64.TRYWAIT P0, [UR5], R3 ;  /* 0x00000003ff0075a7 */ /* 0x000e640008001105 */
[----:B-1----:R-:W-:Y:S05]  /*2440*/  @!P0 BRA `(.L_x_37) ;  /* 0x0000005c002c8947 */ /* 0x002fea0003800000 */
.L_x_121:
[----:B------:R-:W-:-:S04]  /*2450*/  UIADD3 UR6, UPT, UPT, UR13, 0x1, URZ ;  /* 0x000000010d067890 */ /* 0x000fc8000fffe0ff */
[----:B------:R-:W-:-:S04]  /*2460*/  UISETP.NE.AND UP0, UPT, UR6, 0xd, UPT ;  /* 0x0000000d0600788c */ /* 0x000fc8000bf05270 */
[----:B------:R-:W-:Y:S02]  /*2470*/  USEL UR7, URZ, 0x1, UP0 ;  /* 0x00000001ff077887 */ /* 0x000fe40008000000 */
[----:B------:R-:W-:-:S04]  /*2480*/  USEL UR6, UR6, URZ, UP0 ;  /* 0x000000ff06067287 */ /* 0x000fc80008000000 */
[----:B------:R-:W-:Y:S01]  /*2490*/  ULEA UR5, UR6, UR4, 0x3 ;  /* 0x0000000406057291 */ /* 0x000fe2000f8e18ff */
[----:B------:R-:W-:-:S04]  /*24a0*/  LOP3.LUT R2, R15, UR7, RZ, 0x3c, !PT ;  /* 0x000000070f027c12 */ /* 0x000fc8000f8e3cff */
[----:B-1----:R-:W-:-:S04]  /*24b0*/  SHF.L.U32 R3, R2, 0x1f, RZ ;  /* 0x0000001f02037819 */ /* 0x002fc800000006ff */
[----:B------:R-:W1:Y:S02]  /*24c0*/  SYNCS.PHASECHK.TRANS64.TRYWAIT P0, [UR5], R3 ;  /* 0x00000003ff0075a7 */ /* 0x000e640008001105 */
[----:B-1----:R-:W-:Y:S05]  /*24d0*/  @!P0 BRA `(.L_x_38) ;  /* 0x0000005c00208947 */ /* 0x002fea0003800000 */
.L_x_123:
        /* <DEDUP_REMOVED lines=9> */
.L_x_125:
        /* <DEDUP_REMOVED lines=9> */
.L_x_127:
        /* <DEDUP_REMOVED lines=9> */
.L_x_129:
        /* <DEDUP_REMOVED lines=9> */
.L_x_131:
        /* <DEDUP_REMOVED lines=9> */
.L_x_133:
        /* <DEDUP_REMOVED lines=9> */
.L_x_135:
        /* <DEDUP_REMOVED lines=9> */
.L_x_137:
        /* <DEDUP_REMOVED lines=9> */
.L_x_139:
        /* <DEDUP_REMOVED lines=9> */
.L_x_141:
        /* <DEDUP_REMOVED lines=9> */
.L_x_143:
[----:B------:R-:W-:-:S04]  /*2a80*/  UIADD3 UR6, UPT, UPT, UR6, 0x1, URZ ;  /* 0x0000000106067890 */ /* 0x000fc8000fffe0ff */
[----:B------:R-:W-:-:S04]  /*2a90*/  UISETP.NE.AND UP0, UPT, UR6, 0xd, UPT ;  /* 0x0000000d0600788c */ /* 0x000fc8000bf05270 */
[----:B------:R-:W-:Y:S02]  /*2aa0*/  USEL UR5, URZ, 0x1, UP0 ;  /* 0x00000001ff057887 */ /* 0x000fe40008000000 */
[----:B------:R-:W-:-:S04]  /*2ab0*/  USEL UR6, UR6, URZ, UP0 ;  /* 0x000000ff06067287 */ /* 0x000fc80008000000 */
[----:B------:R-:W-:Y:S01]  /*2ac0*/  ULEA UR6, UR6, UR4, 0x3 ;  /* 0x0000000406067291 */ /* 0x000fe2000f8e18ff */
[----:B-1----:R-:W-:-:S04]  /*2ad0*/  LOP3.LUT R3, R2, UR5, RZ, 0x3c, !PT ;  /* 0x0000000502037c12 */ /* 0x002fc8000f8e3cff */
[----:B------:R-:W-:Y:S01]  /*2ae0*/  SHF.L.U32 R3, R3, 0x1f, RZ ;  /* 0x0000001f03037819 */ /* 0x000fe200000006ff */
[----:B----4-:R-:W-:-:S07]  /*2af0*/  IMAD.U32 R0, RZ, RZ, UR6 ;  /* 0x00000006ff007e24 */ /* 0x010fce000f8e00ff */
.L_x_49:
[----:B-1----:R1:W2:Y:S02]  /*2b00*/  SYNCS.PHASECHK.TRANS64.TRYWAIT P0, [R0+URZ], R3 ;  /* 0x00000003000075a7 */ /* 0x0022a400080011ff */
[----:B--2---:R-:W-:Y:S05]  /*2b10*/  @!P0 NANOSLEEP.SYNCS 0x989680 ;  /* 0x009896800000895d */ /* 0x004fea0003900000 */
[----:B------:R-:W2:Y:S02]  /*2b20*/  @!P0 SYNCS.PHASECHK.TRANS64 P0, [R0+URZ], R3 ;  /* 0x00000003000085a7 */ /* 0x000ea400080010ff */
[----:B--2---:R-:W-:Y:S05]  /*2b30*/  @P0 EXIT ;  /* 0x000000000000094d */ /* 0x004fea0003800000 */
[----:B------:R-:W-:Y:S05]  /*2b40*/  BRA `(.L_x_49) ;  /* 0xfffffffc00ec7947 */ /* 0x000fea000383ffff */
.L_x_18:
[----:B------:R-:W-:-:S04]  /*2b50*/  UISETP.NE.AND UP1, UPT, UR37, URZ, UPT ;  /* 0x000000ff2500728c */ /* 0x000fc8000bf25270 */
[----:B------:R-:W-:-:S09]  /*2b60*/  UISETP.NE.OR UP1, UPT, UR8, 0x1, UP1 ;  /* 0x000000010800788c */ /* 0x000fd20008f25670 */
[----:B------:R-:W-:Y:S05]  /*2b70*/  BRA.U UP1, `(.L_x_50) ;  /* 0x0000000501487547 */ /* 0x000fea000b800000 */
[----:B------:R-:W-:Y:S01]  /*2b80*/  ISETP.NE.AND P2, PT, R2, RZ, PT ;  /* 0x000000ff0200720c */ /* 0x000fe20003f45270 */
[----:B------:R-:W-:Y:S01]  /*2b90*/  IMAD.MOV.U32 R12, RZ, RZ, 0x1 ;  /* 0x00000001ff0c7424 */ /* 0x000fe200078e00ff */
[----:B------:R-:W-:Y:S02]  /*2ba0*/  CS2R R10, SRZ ;  /* 0x00000000000a7805 */ /* 0x000fe4000001ff00 */
[----:B------:R-:W-:Y:S01]  /*2bb0*/  CS2R R8, SRZ ;  /* 0x0000000000087805 */ /* 0x000fe2000001ff00 */
[----:B------:R-:W-:Y:S01]  /*2bc0*/  UMOV UR4, 0x400 ;  /* 0x0000040000047882 */ /* 0x000fe20000000000 */
[----:B------:R-:W-:Y:S01]  /*2bd0*/  UMOV UR6, URZ ;  /* 0x000000ff00067c82 */ /* 0x000fe20008000000 */
[----:B------:R-:W-:-:S12]  /*2be0*/  ULEA UR37, UR37, UR4, 0x18 ;  /* 0x0000000425257291 */ /* 0x000fd8000f8ec0ff */
.L_x_54:
[----:B------:R-:W-:Y:S02]  /*2bf0*/  LEA R0, R8, UR37, 0x3 ;  /* 0x0000002508007c11 */ /* 0x000fe4000f8e18ff */
[----:B------:R-:W-:-:S03]  /*2c00*/  SHF.L.U32 R5, R9, 0x1f, RZ ;  /* 0x0000001f09057819 */ /* 0x000fc600000006ff */
[----:B------:R-:W-:Y:S01]  /*2c10*/  VIADD R4, R0, 0x170 ;  /* 0x0000017000047836 */ /* 0x000fe20000000000 */
[----:B------:R-:W1:Y:S02]  /*2c20*/  SYNCS.PHASECHK.TRANS64.TRYWAIT P0, [R0+URZ+0x160], R5 ;  /* 0x00016005000075a7 */ /* 0x000e6400080011ff */
[----:B-1----:R-:W-:Y:S05]  /*2c30*/  @!P0 BRA `(.L_x_51) ;  /* 0x0000005800508947 */ /* 0x002fea0003800000 */
.L_x_144:
[----:B------:R-:W-:Y:S01]  /*2c40*/  ULEA UR5, UR6, UR37, 0x3 ;  /* 0x0000002506057291 */ /* 0x000fe2000f8e18ff */
[----:B------:R-:W-:Y:S02]  /*2c50*/  PRMT R4, RZ, 0x654, R4 ;  /* 0x00000654ff047816 */ /* 0x000fe40000000004 */
[----:B-1----:R-:W-:Y:S01]  /*2c60*/  SHF.L.U32 R5, R12, 0x1f, RZ ;  /* 0x0000001f0c057819 */ /* 0x002fe200000006ff */
[----:B------:R-:W-:Y:S01]  /*2c70*/  UIADD3 UR4, UPT, UPT, UR5, 0x100, URZ ;  /* 0x0000010005047890 */ /* 0x000fe2000fffe0ff */
[----:B------:R1:W-:Y:S05]  /*2c80*/  SYNCS.ARRIVE.TRANS64.RED.A1T0 RZ, [R4+URZ], RZ ;  /* 0x000000ff04ff79a7 */ /* 0x0003ea00081004ff */
[----:B------:R-:W-:Y:S01]  /*2c90*/  IMAD.U32 R7, RZ, RZ, UR4 ;  /* 0x00000004ff077e24 */ /* 0x000fe2000f8e00ff */
[----:B------:R-:W2:Y:S04]  /*2ca0*/  SYNCS.PHASECHK.TRANS64.TRYWAIT P0, [UR5+0x110], R5 ;  /* 0x00011005ff0075a7 */ /* 0x000ea80008001105 */
[----:B------:R-:W-:Y:S01]  /*2cb0*/  PRMT R6, R2, 0x654, R7 ;  /* 0x0000065402067816 */ /* 0x000fe20000000007 */
[----:B-1----:R-:W-:Y:S01]  /*2cc0*/  @!P2 IMAD.MOV.U32 R4, RZ, RZ, 0x10 ;  /* 0x00000010ff04a424 */ /* 0x002fe200078e00ff */
[----:B--2---:R-:W-:Y:S06]  /*2cd0*/  @!P0 BRA `(.L_x_52) ;  /* 0x00000058003c8947 */ /* 0x004fec0003800000 */
.L_x_146:
[----:B------:R-:W-:Y:S01]  /*2ce0*/  ULEA UR4, UR6, UR37, 0x4 ;  /* 0x0000002506047291 */ /* 0x000fe2000f8e20ff */
[----:B------:R-:W-:Y:S01]  /*2cf0*/  SEL R3, R6, R3, !P2 ;  /* 0x0000000306037207 */ /* 0x000fe20005000000 */
[----:B------:R-:W-:Y:S01]  /*2d00*/  UIADD3 UR5, UPT, UPT, UR5, 0x100, URZ ;  /* 0x0000010005057890 */ /* 0x000fe2000fffe0ff */
[----:B-1----:R-:W-:Y:S01]  /*2d10*/  LEA R0, R11, UR37, 0x3 ;  /* 0x000000250b007c11 */ /* 0x002fe2000f8e18ff */
[----:B------:R-:W-:Y:S01]  /*2d20*/  UIADD3 UR4, UPT, UPT, UR4, 0x190, URZ ;  /* 0x0000019004047890 */ /* 0x000fe2000fffe0ff */
[----:B------:R-:W-:Y:S01]  /*2d30*/  SHF.L.U32 R5, R10, 0x1f, RZ ;  /* 0x0000001f0a057819 */ /* 0x000fe200000006ff */
[----:B------:R1:W-:Y:S01]  /*2d40*/  @!P2 SYNCS.ARRIVE.TRANS64.RED RZ, [R3+URZ], R4 ;  /* 0x0000000403ffa9a7 */ /* 0x0003e200080004ff */
[----:B------:R-:W-:Y:S01]  /*2d50*/  UIADD3 UR6, UPT, UPT, UR6, 0x1, URZ ;  /* 0x0000000106067890 */ /* 0x000fe2000fffe0ff */
[----:B------:R-:W-:-:S03]  /*2d60*/  VIADD R8, R8, 0x1 ;  /* 0x0000000108087836 */ /* 0x000fc60000000000 */
[----:B------:R-:W-:Y:S02]  /*2d70*/  UISETP.NE.AND UP0, UPT, UR6, 0x2, UPT ;  /* 0x000000020600788c */ /* 0x000fe4000bf05270 */
[----:B------:R-:W-:Y:S06]  /*2d80*/  UGETNEXTWORKID.BROADCAST [UR4], [UR5] ;  /* 0x00000000040073ca */ /* 0x000fec0008000100 */
[----:B------:R-:W-:Y:S01]  /*2d90*/  USEL UR4, URZ, 0x1, UP0 ;  /* 0x00000001ff047887 */ /* 0x000fe20008000000 */
[----:B------:R-:W-:Y:S01]  /*2da0*/  ISETP.NE.AND P0, PT, R8, 0x2, PT ;  /* 0x000000020800780c */ /* 0x000fe20003f05270 */
[----:B------:R-:W-:Y:S01]  /*2db0*/  USEL UR6, UR6, URZ, UP0 ;  /* 0x000000ff06067287 */ /* 0x000fe20008000000 */
[----:B------:R-:W2:Y:S03]  /*2dc0*/  SYNCS.PHASECHK.TRANS64.TRYWAIT P1, [R0+URZ+0x100], R5 ;  /* 0x00010005000075a7 */ /* 0x000ea600080211ff */
[----:B------:R-:W-:Y:S01]  /*2dd0*/  LOP3.LUT R12, R12, UR4, RZ, 0x3c, !PT ;  /* 0x000000040c0c7c12 */ /* 0x000fe2000f8e3cff */
[----:B-12---:R-:W-:Y:S07]  /*2de0*/  @!P1 BRA `(.L_x_53) ;  /* 0x0000005800109947 */ /* 0x006fee0003800000 */
.L_x_147:
[C---:B------:R-:W-:Y:S01]  /*2df0*/  LEA R4, R11.reuse, UR37, 0x4 ;  /* 0x000000250b047c11 */ /* 0x040fe2000f8e20ff */
[----:B-1----:R-:W-:Y:S01]  /*2e00*/  VIADD R0, R0, 0x110 ;  /* 0x0000011000007836 */ /* 0x002fe20000000000 */
[----:B------:R-:W-:Y:S01]  /*2e10*/  SEL R8, R8, RZ, P0 ;  /* 0x000000ff08087207 */ /* 0x000fe20000000000 */
[----:B------:R-:W-:-:S03]  /*2e20*/  VIADD R11, R11, 0x1 ;  /* 0x000000010b0b7836 */ /* 0x000fc60000000000 */
[----:B------:R-:W1:Y:S01]  /*2e30*/  LDS.128 R4, [R4+0x190] ;  /* 0x0001900004047984 */ /* 0x000e620000000c00 */
[----:B------:R-:W-:Y:S02]  /*2e40*/  PRMT R0, RZ, 0x654, R0 ;  /* 0x00000654ff007816 */ /* 0x000fe40000000000 */
[C---:B------:R-:W-:Y:S01]  /*2e50*/  ISETP.NE.AND P1, PT, R11.reuse, 0x2, PT ;  /* 0x000000020b00780c */ /* 0x040fe20003f25270 */
[----:B------:R-:W-:Y:S01]  /*2e60*/  @!PT LDS RZ, [RZ] ;  /* 0x00000000fffff984 */ /* 0x000fe20000000800 */
[----:B------:R-:W-:Y:S01]  /*2e70*/  @!PT LDS RZ, [RZ] ;  /* 0x00000000fffff984 */ /* 0x000fe20000000800 */
[----:B------:R-:W-:Y:S01]  /*2e80*/  @!PT LDS RZ, [RZ] ;  /* 0x00000000fffff984 */ /* 0x000fe20000000800 */
[----:B------:R-:W-:Y:S01]  /*2e90*/  @!PT LDS RZ, [RZ] ;  /* 0x00000000fffff984 */ /* 0x000fe20000000800 */
[----:B------:R2:W-:Y:S06]  /*2ea0*/  MEMBAR.ALL.CTA ;  /* 0x0000000000007992 */ /* 0x0005ec0000008000 */
[----:B--2---:R-:W2:Y:S01]  /*2eb0*/  FENCE.VIEW.ASYNC.S ;  /* 0x00000000000073c6 */ /* 0x004ea20000000000 */
[----:B------:R-:W-:Y:S01]  /*2ec0*/  SEL R11, R11, RZ, P1 ;  /* 0x000000ff0b0b7207 */ /* 0x000fe20000800000 */
[----:B--2---:R2:W-:Y:S01]  /*2ed0*/  SYNCS.ARRIVE.TRANS64.RED.A1T0 RZ, [R0+URZ], RZ ;  /* 0x000000ff00ff79a7 */ /* 0x0045e200081004ff */
[----:B-1----:R-:W-:-:S02]  /*2ee0*/  LOP3.LUT P3, RZ, R6, 0x1, RZ, 0xc0, !PT ;  /* 0x0000000106ff7812 */ /* 0x002fc4000786c0ff */
[----:B------:R-:W-:-:S04]  /*2ef0*/  SEL R5, RZ, 0x1, P1 ;  /* 0x00000001ff057807 */ /* 0x000fc80000800000 */
[----:B------:R-:W-:Y:S02]  /*2f00*/  LOP3.LUT R10, R10, R5, RZ, 0x3c, !PT ;  /* 0x000000050a0a7212 */ /* 0x000fe400078e3cff */
[----:B--2---:R-:W-:-:S04]  /*2f10*/  SEL R0, RZ, 0x1, P0 ;  /* 0x00000001ff007807 */ /* 0x004fc80000000000 */
[----:B------:R-:W-:Y:S01]  /*2f20*/  LOP3.LUT R9, R9, R0, RZ, 0x3c, !PT ;  /* 0x0000000009097212 */ /* 0x000fe200078e3cff */
[----:B------:R-:W-:Y:S06]  /*2f30*/  @P3 BRA `(.L_x_54) ;  /* 0xfffffffc002c3947 */ /* 0x000fec000383ffff */
[----:B------:R-:W-:Y:S01]  /*2f40*/  ULEA UR5, UR6, UR37, 0x3 ;  /* 0x0000002506057291 */ /* 0x000fe2000f8e18ff */
[----:B------:R-:W-:-:S08]  /*2f50*/  SHF.L.U32 R3, R12, 0x1f, RZ ;  /* 0x0000001f0c037819 */ /* 0x000fd000000006ff */
[----:B------:R-:W1:Y:S02]  /*2f60*/  SYNCS.PHASECHK.TRANS64 P0, [UR5+0x110], R3 ;  /* 0x00011003ff0075a7 */ /* 0x000e640008001005 */
[----:B-1----:R-:W-:Y:S05]  /*2f70*/  @P0 BRA `(.L_x_55) ;  /* 0x0000000000080947 */ /* 0x002fea0003800000 */
[----:B------:R-:W1:Y:S02]  /*2f80*/  SYNCS.PHASECHK.TRANS64.TRYWAIT P0, [UR5+0x110], R3 ;  /* 0x00011003ff0075a7 */ /* 0x000e640008001105 */
[----:B-1----:R-:W-:Y:S05]  /*2f90*/  @!P0 BRA `(.L_x_56) ;  /* 0x0000005400b88947 */ /* 0x002fea0003800000 */
.L_x_55:
[----:B------:R-:W-:-:S04]  /*2fa0*/  UIADD3 UR4, UPT, UPT, UR6, 0x1, URZ ;  /* 0x0000000106047890 */ /* 0x000fc8000fffe0ff */
[----:B------:R-:W-:-:S04]  /*2fb0*/  UISETP.NE.AND UP0, UPT, UR4, 0x2, UPT ;  /* 0x000000020400788c */ /* 0x000fc8000bf05270 */
[----:B------:R-:W-:Y:S02]  /*2fc0*/  USEL UR7, URZ, 0x1, UP0 ;  /* 0x00000001ff077887 */ /* 0x000fe40008000000 */
[----:B------:R-:W-:-:S04]  /*2fd0*/  USEL UR4, UR4, URZ, UP0 ;  /* 0x000000ff04047287 */ /* 0x000fc80008000000 */
[----:B------:R-:W-:Y:S01]  /*2fe0*/  ULEA UR4, UR4, UR37, 0x3 ;  /* 0x0000002504047291 */ /* 0x000fe2000f8e18ff */
[----:B-1----:R-:W-:-:S04]  /*2ff0*/  LOP3.LUT R3, R12, UR7, RZ, 0x3c, !PT ;  /* 0x000000070c037c12 */ /* 0x002fc8000f8e3cff */
[----:B------:R-:W-:-:S04]  /*3000*/  SHF.L.U32 R0, R3, 0x1f, RZ ;  /* 0x0000001f03007819 */ /* 0x000fc800000006ff */
[----:B------:R-:W1:Y:S02]  /*3010*/  SYNCS.PHASECHK.TRANS64 P0, [UR4+0x110], R0 ;  /* 0x00011000ff0075a7 */ /* 0x000e640008001004 */
[----:B-1----:R-:W-:Y:S05]  /*3020*/  @P0 EXIT ;  /* 0x000000000000094d */ /* 0x002fea0003800000 */
[----:B------:R-:W-:Y:S02]  /*3030*/  SHF.L.U32 R3, R3, 0x1f, RZ ;  /* 0x0000001f03037819 */ /* 0x000fe400000006ff */
[----:B------:R-:W-:-:S07]  /*3040*/  MOV R0, UR4 ;  /* 0x0000000400007c02 */ /* 0x000fce0008000f00 */
.L_x_57:
[----:B-1----:R1:W2:Y:S02]  /*3050*/  SYNCS.PHASECHK.TRANS64.TRYWAIT P0, [R0+URZ+0x110], R3 ;  /* 0x00011003000075a7 */ /* 0x0022a400080011ff */
[----:B--2---:R-:W-:Y:S05]  /*3060*/  @!P0 NANOSLEEP.SYNCS 0x989680 ;  /* 0x009896800000895d */ /* 0x004fea0003900000 */
[----:B------:R-:W2:Y:S02]  /*3070*/  @!P0 SYNCS.PHASECHK.TRANS64 P0, [R0+URZ+0x110], R3 ;  /* 0x00011003000085a7 */ /* 0x000ea400080010ff */
[----:B--2---:R-:W-:Y:S05]  /*3080*/  @P0 EXIT ;  /* 0x000000000000094d */ /* 0x004fea0003800000 */
[----:B------:R-:W-:Y:S05]  /*3090*/  BRA `(.L_x_57) ;  /* 0xfffffffc00ec7947 */ /* 0x000fea000383ffff */
.L_x_50:
[----:B------:R-:W-:-:S09]  /*30a0*/  UISETP.NE.AND UP1, UPT, UR8, URZ, UPT ;  /* 0x000000ff0800728c */ /* 0x000fd2000bf25270 */
[----:B------:R-:W-:Y:S05]  /*30b0*/  BRA.U UP1, `(.L_x_58) ;  /* 0x0000000d01907547 */ /* 0x000fea000b800000 */
[----:B------:R-:W-:Y:S01]  /*30c0*/  UMOV UR4, 0x40 ;  /* 0x0000004000047882 */ /* 0x000fe20000000000 */
[----:B------:R-:W-:Y:S01]  /*30d0*/  NOP ;  /* 0x0000000000007918 */ /* 0x000fe20000000000 */
[----:B------:R-:W-:Y:S01]  /*30e0*/  ULEA UR4, UR37, UR4, 0x18 ;  /* 0x0000000425047291 */ /* 0x000fe2000f8ec0ff */
[----:B------:R-:W-:Y:S02]  /*30f0*/  UMOV UR5, 0x400 ;  /* 0x0000040000057882 */ /* 0x000fe40000000000 */
[----:B------:R-:W-:-:S06]  /*3100*/  ULEA UR37, UR37, UR5, 0x18 ;  /* 0x0000000525257291 */ /* 0x000fcc000f8ec0ff */
[----:B------:R-:W1:Y:S02]  /*3110*/  LDS.U8 R0, [UR4+0x1c] ;  /* 0x00001c04ff007984 */ /* 0x000e640008000000 */
[----:B-1----:R-:W-:-:S13]  /*3120*/  ISETP.NE.AND P0, PT, R0, RZ, PT ;  /* 0x000000ff0000720c */ /* 0x002fda0003f05270 */
[----:B------:R-:W-:Y:S05]  /*3130*/  @P0 BRA `(.L_x_59) ;  /* 0x0000000000580947 */ /* 0x000fea0003800000 */
[----:B------:R-:W-:-:S13]  /*3140*/  ELECT P0, URZ, PT ;  /* 0x0000000000ff782f */ /* 0x000fda0003800000 */
[----:B------:R-:W-:Y:S05]  /*3150*/  @!P0 BRA `(.L_x_60) ;  /* 0x0000000000608947 */ /* 0x000fea0003800000 */
[----:B------:R-:W-:Y:S01]  /*3160*/  UMOV UR5, 0x10 ;  /* 0x0000001000057882 */ /* 0x000fe20000000000 */
[----:B------:R-:W-:Y:S01]  /*3170*/  HFMA2 R0, -RZ, RZ, 0, 5.9604644775390625e-08 ;  /* 0x00000001ff007431 */ /* 0x000fe200000001ff */
[----:B------:R-:W-:-:S03]  /*3180*/  MOV R2, 0xffff ;  /* 0x0000ffff00027802 */ /* 0x000fc60000000f00 */
[----:B------:R-:W-:Y:S04]  /*3190*/  DEPBAR.LE SB1, 0x36 ;  /* 0x00009d800000791a */ /* 0x000fe80000000000 */
[----:B------:R-:W1:Y:S02]  /*31a0*/  UTCATOMSWS.FIND_AND_SET.ALIGN UP0, UR5, UR5 ;  /* 0x00000005000575e3 */ /* 0x000e640008000800 */
[----:B-1----:R-:W-:Y:S01]  /*31b0*/  MOV R3, UR5 ;  /* 0x0000000500037c02 */ /* 0x002fe20008000f00 */
[----:B------:R-:W-:Y:S06]  /*31c0*/  BRA.U UP0, `(.L_x_61) ;  /* 0x0000000100187547 */ /* 0x000fec000b800000 */
.L_x_62:
[----:B------:R-:W-:Y:S05]  /*31d0*/  NANOSLEEP 0x64 ;  /* 0x000000640000795d */ /* 0x000fea0003800000 */
[----:B------:R-:W-:-:S05]  /*31e0*/  UMOV UR5, 0x10 ;  /* 0x0000001000057882 */ /* 0x000fca0000000000 */
[----:B------:R-:W-:Y:S04]  /*31f0*/  DEPBAR.LE SB1, 0x36 ;  /* 0x00009d800000791a */ /* 0x000fe80000000000 */
[----:B------:R-:W1:Y:S02]  /*3200*/  UTCATOMSWS.FIND_AND_SET.ALIGN UP0, UR5, UR5 ;  /* 0x00000005000575e3 */ /* 0x000e640008000800 */
[----:B-1----:R-:W-:Y:S01]  /*3210*/  MOV R3, UR5 ;  /* 0x0000000500037c02 */ /* 0x002fe20008000f00 */
[----:B------:R-:W-:Y:S05]  /*3220*/  BRA.U !UP0, `(.L_x_62) ;  /* 0xfffffffd08e87547 */ /* 0x000fea000b83ffff */
.L_x_61:
[-C--:B------:R-:W-:Y:S02]  /*3230*/  SHF.L.U32 R2, R2, R3.reuse, RZ ;  /* 0x0000000302027219 */ /* 0x080fe400000006ff */
[----:B------:R-:W-:Y:S01]  /*3240*/  SHF.L.U32 R0, R0, R3, RZ ;  /* 0x0000000300007219 */ /* 0x000fe200000006ff */
[----:B------:R-:W-:Y:S02]  /*3250*/  IMAD.SHL.U32 R3, R3, 0x20, RZ ;  /* 0x0000002003037824 */ /* 0x000fe400078e00ff */
[----:B------:R1:W-:Y:S04]  /*3260*/  ATOMS.OR RZ, [UR4+0x14], R2 ;  /* 0x00001402ffff798c */ /* 0x0003e8000b000004 */
[----:B------:R1:W-:Y:S04]  /*3270*/  ATOMS.OR RZ, [UR4+0x18], R0 ;  /* 0x00001800ffff798c */ /* 0x0003e8000b000004 */
[----:B------:R1:W-:Y:S01]  /*3280*/  STS [UR37+0x1b0], R3 ;  /* 0x0001b003ff007988 */ /* 0x0003e20008000825 */
[----:B------:R-:W-:Y:S05]  /*3290*/  BRA `(.L_x_60) ;  /* 0x0000000000107947 */ /* 0x000fea0003800000 */
.L_x_59:
[----:B------:R-:W-:Y:S02]  /*32a0*/  MOV R0, 0xffffffff ;  /* 0xffffffff00007802 */ /* 0x000fe40000000f00 */
[----:B------:R-:W-:-:S03]  /*32b0*/  MOV R2, 0x32e0 ;  /* 0x000032e000027802 */ /* 0x000fc60000000f00 */
[----:B------:R1:W-:Y:S04]  /*32c0*/  STS [UR37+0x1b0], R0 ;  /* 0x0001b000ff007988 */ /* 0x0003e80008000825 */
[----:B-1-3-5:R-:W-:Y:S05]  /*32d0*/  CALL.REL.NOINC `($__internal_1_$__cuda_sm10x_tcgen05_guardrail_trap_phase_invalid_during_alloc) ;  /* 0x0000005800487944 */ /* 0x02afea0003c00000 */
.L_x_60:
[----:B------:R-:W-:Y:S05]  /*32e0*/  WARPSYNC.ALL ;  /* 0x0000000000007948 */ /* 0x000fea0003800000 */
[----:B------:R-:W2:Y:S01]  /*32f0*/  S2UR UR9, SR_CgaCtaId ;  /* 0x00000000000979c3 */ /* 0x000ea20000008800 */
[----:B------:R-:W-:Y:S01]  /*3300*/  UMOV UR4, 0x400 ;  /* 0x0000040000047882 */ /* 0x000fe20000000000 */
[----:B------:R-:W-:-:S06]  /*3310*/  NOP ;  /* 0x0000000000007918 */ /* 0x000fcc0000000000 */
[----:B------:R-:W-:Y:S06]  /*3320*/  BAR.ARV 0x6, 0xa0 ;  /* 0x0182800000007b1d */ /* 0x000fec0000002000 */
[----:B------:R-:W4:Y:S01]  /*3330*/  LDCU UR5, c[0x0][0x38c] ;  /* 0x00007180ff0577ac */ /* 0x000f220008000800 */
[----:B------:R-:W-:Y:S01]  /*3340*/  IMAD.MOV.U32 R11, RZ, RZ, 0x1 ;  /* 0x00000001ff0b7424 */ /* 0x000fe200078e00ff */
[----:B------:R-:W-:Y:S01]  /*3350*/  CS2R R8, SRZ ;  /* 0x0000000000087805 */ /* 0x000fe2000001ff00 */
[----:B------:R-:W-:Y:S01]  /*3360*/  IMAD.MOV.U32 R10, RZ, RZ, RZ ;  /* 0x000000ffff0a7224 */ /* 0x000fe200078e00ff */
[----:B------:R-:W-:Y:S01]  /*3370*/  UMOV UR12, URZ ;  /* 0x000000ff000c7c82 */ /* 0x000fe20008000000 */
[----:B------:R-:W-:Y:S01]  /*3380*/  UMOV UR11, URZ ;  /* 0x000000ff000b7c82 */ /* 0x000fe20008000000 */
[----:B------:R-:W-:Y:S01]  /*3390*/  UMOV UR24, 0x0 ;  /* 0x0000000000187882 */ /* 0x000fe20000000000 */
[----:B------:R-:W-:Y:S01]  /*33a0*/  UMOV UR25, 0x4280010 ;  /* 0x0428001000197882 */ /* 0x000fe20000000000 */
[----:B------:R-:W-:Y:S01]  /*33b0*/  UMOV UR20, 0x0 ;  /* 0x0000000000147882 */ /* 0x000fe20000000000 */
[----:B------:R-:W-:Y:S01]  /*33c0*/  UMOV UR21, 0x4280010 ;  /* 0x0428001000157882 */ /* 0x000fe20000000000 */
[----:B--2---:R-:W-:Y:S01]  /*33d0*/  ULEA UR9, UR9, UR4, 0x18 ;  /* 0x0000000409097291 */ /* 0x004fe2000f8ec0ff */
[----:B------:R-:W2:Y:S03]  /*33e0*/  LDCU UR4, c[0x0][0x38c] ;  /* 0x00007180ff0477ac */ /* 0x000ea60008000800 */
[----:B------:R-:W-:-:S02]  /*33f0*/  UIADD3 UR10, UPT, UPT, UR9, 0xa400, URZ ;  /* 0x0000a400090a7890 */ /* 0x000fc4000fffe0ff */
[----:B----4-:R-:W-:-:S03]  /*3400*/  UISETP.GE.AND UP3, UPT, UR5, 0x1, UPT ;  /* 0x000000010500788c */ /* 0x010fc6000bf66270 */
[----:B-1----:R-:W1:Y:S01]  /*3410*/  LDS R0, [UR9+0x1b0] ;  /* 0x0001b009ff007984 */ /* 0x002e620008000800 */
[----:B------:R-:W-:-:S04]  /*3420*/  USHF.R.U32.HI UR10, URZ, 0x4, UR10 ;  /* 0x00000004ff0a7899 */ /* 0x000fc8000801160a */
[----:B------:R-:W-:-:S04]  /*3430*/  ULOP3.LUT UR10, UR10, 0x3fff, URZ, 0xc0, !UPT ;  /* 0x00003fff0a0a7892 */ /* 0x000fc8000f8ec0ff */
[----:B------:R-:W-:Y:S02]  /*3440*/  ULOP3.LUT UR10, UR10, 0x10000, URZ, 0xfc, !UPT ;  /* 0x000100000a0a7892 */ /* 0x000fe4000f8efcff */
[----:B--2---:R-:W-:-:S04]  /*3450*/  UIADD3 UR4, UPT, UPT, UR4, 0x1f, URZ ;  /* 0x0000001f04047890 */ /* 0x004fc8000fffe0ff */
[----:B------:R-:W-:-:S04]  /*3460*/  USHF.R.S32.HI UR8, URZ, 0x1f, UR4 ;  /* 0x0000001fff087899 */ /* 0x000fc80008011404 */
[----:B------:R-:W-:Y:S02]  /*3470*/  ULEA.HI UR8, UR8, UR4, URZ, 0x5 ;  /* 0x0000000408087291 */ /* 0x000fe4000f8f28ff */
[----:B------:R-:W-:Y:S02]  /*3480*/  UIADD3 UR4, UPT, UPT, UR9, 0x17400, URZ ;  /* 0x0001740009047890 */ /* 0x000fe4000fffe0ff */
[----:B------:R-:W-:Y:S02]  /*3490*/  USHF.R.S32.HI UR8, URZ, 0x5, UR8 ;  /* 0x00000005ff087899 */ /* 0x000fe40008011408 */
[----:B------:R-:W-:Y:S02]  /*34a0*/  USHF.R.U32.HI UR4, URZ, 0x4, UR4 ;  /* 0x00000004ff047899 */ /* 0x000fe40008011604 */
[----:B------:R-:W-:Y:S02]  /*34b0*/  UISETP.LT.AND UP0, UPT, UR8, 0x1, UPT ;  /* 0x000000010800788c */ /* 0x000fe4000bf01270 */
[----:B------:R-:W-:-:S02]  /*34c0*/  ULOP3.LUT UR4, UR4, 0x3fff, URZ, 0xc0, !UPT ;  /* 0x00003fff04047892 */ /* 0x000fc4000f8ec0ff */
[----:B------:R-:W-:Y:S02]  /*34d0*/  USEL UR16, UR8, 0x1, !UP0 ;  /* 0x0000000108107887 */ /* 0x000fe4000c000000 */
[----:B------:R-:W-:Y:S02]  /*34e0*/  ULOP3.LUT UR4, UR4, 0x10000, URZ, 0xfc, !UPT ;  /* 0x0001000004047892 */ /* 0x000fe4000f8efcff */
[----:B------:R-:W-:Y:S01]  /*34f0*/  UIADD3 UR16, UPT, UPT, -UR16, URZ, URZ ;  /* 0x000000ff10107290 */ /* 0x000fe2000fffe1ff */
[----:B-1----:R-:W-:-:S15]  /*3500*/  R2UR UR13, R0 ;  /* 0x00000000000d72ca */ /* 0x002fde00000e0000 */
.L_x_69:
[----:B------:R-:W-:Y:S02]  /*3510*/  LEA R0, R10, UR9, 0x3 ;  /* 0x000000090a007c11 */ /* 0x000fe4000f8e18ff */
[----:B------:R-:W-:Y:S02]  /*3520*/  SHF.L.U32 R5, R9, 0x1f, RZ ;  /* 0x0000001f09057819 */ /* 0x000fe400000006ff */
[----:B------:R-:W-:Y:S01]  /*3530*/  PLOP3.LUT P0, PT, PT, PT, UP3, 0x80, 0x8 ;  /* 0x000000000008781c */ /* 0x000fe20003f0f038 */
[----:B------:R-:W-:Y:S01]  /*3540*/  VIADD R3, R0, 0x110 ;  /* 0x0000011000037836 */ /* 0x000fe20000000000 */
[----:B-1----:R-:W1:Y:S02]  /*3550*/  SYNCS.PHASECHK.TRANS64.TRYWAIT P1, [R0+URZ+0x100], R5 ;  /* 0x00010005000075a7 */ /* 0x002e6400080211ff */
[----:B-1--4-:R-:W-:Y:S09]  /*3560*/  @!P1 BRA `(.L_x_63) ;  /* 0x00000050005c9947 */ /* 0x012ff20003800000 */
.L_x_149:
[----:B------:R-:W-:Y:S01]  /*3570*/  LEA R4, R10, UR9, 0x4 ;  /* 0x000000090a047c11 */ /* 0x000fe2000f8e20ff */
[----:B------:R-:W-:Y:S01]  /*3580*/  @UP3 ULEA UR5, UR11, UR9, 0x3 ;  /* 0x000000090b053291 */ /* 0x000fe2000f8e18ff */
[----:B------:R-:W-:Y:S01]  /*3590*/  PLOP3.LUT P2, PT, PT, PT, PT, 0x80, 0x8 ;  /* 0x000000000008781c */ /* 0x000fe20003f4f070 */
[----:B------:R-:W-:Y:S01]  /*35a0*/  ULEA UR14, UR12, UR9, 0x3 ;  /* 0x000000090c0e7291 */ /* 0x000fe2000f8e18ff */
[----:B------:R-:W-:Y:S01]  /*35b0*/  PRMT R3, RZ, 0x654, R3 ;  /* 0x00000654ff037816 */ /* 0x000fe20000000003 */
[----:B------:R-:W-:Y:S01]  /*35c0*/  ULEA.HI UR15, UR12, UR12, URZ, 0x1 ;  /* 0x0000000c0c0f7291 */ /* 0x000fe2000f8f08ff */
[----:B-1----:R-:W1:Y:S01]  /*35d0*/  LDS.128 R4, [R4+0x190] ;  /* 0x0001900004047984 */ /* 0x002e620000000c00 */
[----:B------:R-:W-:Y:S02]  /*35e0*/  @P0 SHF.L.U32 R2, R8, 0x1f, RZ ;  /* 0x0000001f08020819 */ /* 0x000fe400000006ff */
[----:B------:R-:W-:Y:S01]  /*35f0*/  SHF.L.U32 R0, R11, 0x1f, RZ ;  /* 0x0000001f0b007819 */ /* 0x000fe200000006ff */
[----:B------:R-:W-:Y:S01]  /*3600*/  @!PT LDS RZ, [RZ] ;  /* 0x00000000fffff984 */ /* 0x000fe20000000800 */
[----:B------:R-:W-:Y:S01]  /*3610*/  @!PT LDS RZ, [RZ] ;  /* 0x00000000fffff984 */ /* 0x000fe20000000800 */
[----:B------:R-:W-:Y:S01]  /*3620*/  @!PT LDS RZ, [RZ] ;  /* 0x00000000fffff984 */ /* 0x000fe20000000800 */
[----:B------:R-:W-:Y:S01]  /*3630*/  @!PT LDS RZ, [RZ] ;  /* 0x00000000fffff984 */ /* 0x000fe20000000800 */
[----:B------:R2:W-:Y:S06]  /*3640*/  MEMBAR.ALL.CTA ;  /* 0x0000000000007992 */ /* 0x0005ec0000008000 */
[----:B--2---:R-:W2:Y:S02]  /*3650*/  FENCE.VIEW.ASYNC.S ;  /* 0x00000000000073c6 */ /* 0x004ea40000000000 */
[----:B--2---:R2:W-:Y:S01]  /*3660*/  SYNCS.ARRIVE.TRANS64.RED.A1T0 RZ, [R3+URZ], RZ ;  /* 0x000000ff03ff79a7 */ /* 0x0045e200081004ff */
[----:B------:R2:W4:Y:S01]  /*3670*/  @P0 SYNCS.PHASECHK.TRANS64.TRYWAIT P2, [UR5], R2 ;  /* 0x00000002ff0005a7 */ /* 0x0005220008041105 */
[----:B------:R-:W-:-:S02]  /*3680*/  ULOP3.LUT UR5, UR15, 0xffe, URZ, 0xc0, !UPT ;  /* 0x00000ffe0f057892 */ /* 0x000fc4000f8ec0ff */
[----:B------:R-:W-:Y:S01]  /*3690*/  USHF.R.U32.HI UR15, URZ, 0x1, UR15 ;  /* 0x00000001ff0f7899 */ /* 0x000fe2000801160f */
[----:B-1----:R-:W-:Y:S01]  /*36a0*/  LOP3.LUT P1, RZ, R6, 0x1, RZ, 0xc0, !PT ;  /* 0x0000000106ff7812 */ /* 0x002fe2000782c0ff */
[----:B------:R-:W-:Y:S02]  /*36b0*/  UIADD3 UR5, UPT, UPT, -UR5, UR12, URZ ;  /* 0x0000000c05057290 */ /* 0x000fe4000fffe1ff */
[----:B------:R-:W-:-:S04]  /*36c0*/  UIMAD UR15, UR15, 0xa0, UR13 ;  /* 0x000000a00f0f78a4 */ /* 0x000fc8000f8e020d */
[----:B------:R-:W-:Y:S01]  /*36d0*/  ULEA UR15, UR5, UR15, 0x14 ;  /* 0x0000000f050f7291 */ /* 0x000fe2000f8ea0ff */
[----:B------:R-:W1:Y:S02]  /*36e0*/  SYNCS.PHASECHK.TRANS64.TRYWAIT P0, [UR14+0x140], R0 ;  /* 0x00014000ff0075a7 */ /* 0x000e64000800110e */
[----:B-12-4-:R-:W-:Y:S09]  /*36f0*/  @!P0 BRA `(.L_x_64) ;  /* 0x00000050000c8947 */ /* 0x016ff20003800000 */
.L_x_151:
[----:B------:R-:W-:Y:S01]  /*3700*/  IADD3 R10, PT, PT, R10, 0x1, RZ ;  /* 0x000000010a0a7810 */ /* 0x000fe20007ffe0ff */
[----:B------:R-:W-:Y:S06]  /*3710*/  BRA.U !UP3, `(.L_x_65) ;  /* 0x000000010b987547 */ /* 0x000fec000b800000 */
[----:B------:R-:W-:Y:S01]  /*3720*/  UPLOP3.LUT UP4, UPT, UPT, UPT, UPT, 0x40, 0x4 ;  /* 0x000000000004789c */ /* 0x000fe20003f8e870 */
[----:B------:R-:W-:Y:S01]  /*3730*/  UMOV UR18, UR16 ;  /* 0x0000001000127c82 */ /* 0x000fe20008000000 */
[----:B------:R-:W-:Y:S01]  /*3740*/  UMOV UR17, UR8 ;  /* 0x0000000800117c82 */ /* 0x000fe20008000000 */
[----:B------:R-:W-:-:S08]  /*3750*/  UMOV UR5, UR11 ;  /* 0x0000000b00057c82 */ /* 0x000fd00008000000 */
.L_x_68:
[----:B------:R-:W-:Y:S02]  /*3760*/  UIADD3 UR18, UPT, UPT, UR18, 0x1, URZ ;  /* 0x0000000112127890 */ /* 0x000fe4000fffe0ff */
[----:B--2---:R-:W-:Y:S02]  /*3770*/  ULEA UR7, UR5, UR9, 0x3 ;  /* 0x0000000905077291 */ /* 0x004fe4000f8e18ff */
[----:B------:R-:W-:Y:S01]  /*3780*/  UISETP.NE.AND UP0, UPT, UR18, URZ, UPT ;  /* 0x000000ff1200728c */ /* 0x000fe2000bf05270 */
[----:B----4-:R-:W-:Y:S10]  /*3790*/  @P2 BRA `(.L_x_66) ;  /* 0x00000000000c2947 */ /* 0x010ff40003800000 */
[----:B-1----:R-:W-:Y:S04]  /*37a0*/  SHF.L.U32 R3, R8, 0x1f, RZ ;  /* 0x0000001f08037819 */ /* 0x002fe800000006ff */
[----:B------:R-:W1:Y:S02]  /*37b0*/  SYNCS.PHASECHK.TRANS64.TRYWAIT P0, [UR7], R3 ;  /* 0x00000003ff0075a7 */ /* 0x000e640008001107 */
[----:B-1----:R-:W-:Y:S05]  /*37c0*/  @!P0 BRA `(.L_x_67) ;  /* 0x0000004c00f08947 */ /* 0x002fea0003800000 */
.L_x_66:
[----:B------:R-:W-:Y:S01]  /*37d0*/  UISETP.NE.AND UP1, UPT, UR17, 0x1, UPT ;  /* 0x000000011100788c */ /* 0x000fe2000bf25270 */
[----:B------:R-:W-:Y:S01]  /*37e0*/  PLOP3.LUT P2, PT, PT, PT, PT, 0x80, 0x8 ;  /* 0x000000000008781c */ /* 0x000fe20003f4f070 */
[----:B------:R-:W-:Y:S02]  /*37f0*/  UIADD3 UR11, UPT, UPT, UR5, 0x1, URZ ;  /* 0x00000001050b7890 */ /* 0x000fe4000fffe0ff */
[----:B------:R-:W-:Y:S02]  /*3800*/  UIMAD UR6, UR5, 0x280, UR4 ;  /* 0x00000280050678a4 */ /* 0x000fe4000f8e0204 */
[----:B------:R-:W-:Y:S01]  /*3810*/  UISETP.NE.AND UP2, UPT, UR11, 0xd, UPT ;  /* 0x0000000d0b00788c */ /* 0x000fe2000bf45270 */
[----:B------:R-:W-:Y:S01]  /*3820*/  PLOP3.LUT P0, PT, PT, PT, UP1, 0x80, 0x8 ;  /* 0x000000000008781c */ /* 0x000fe20003f0f018 */
[----:B------:R-:W-:Y:S02]  /*3830*/  UIADD3 UR28, UPT, UPT, UR6, 0x2, URZ ;  /* 0x00000002061c7890 */ /* 0x000fe4000fffe0ff */
[----:B------:R-:W-:Y:S02]  /*3840*/  USEL UR22, URZ, 0x1, UP2 ;  /* 0x00000001ff167887 */ /* 0x000fe40009000000 */
[----:B------:R-:W-:Y:S02]  /*3850*/  USEL UR11, UR11, URZ, UP2 ;  /* 0x000000ff0b0b7287 */ /* 0x000fe40009000000 */
[----:B------:R-:W-:Y:S02]  /*3860*/  UIADD3 UR17, UPT, UPT, UR17, -0x1, URZ ;  /* 0xffffffff11117890 */ /* 0x000fe4000fffe0ff */
[----:B------:R-:W-:Y:S01]  /*3870*/  @UP1 ULEA UR19, UR11, UR9, 0x3 ;  /* 0x000000090b131291 */ /* 0x000fe2000f8e18ff */
[----:B------:R-:W-:Y:S01]  /*3880*/  LOP3.LUT R8, R8, UR22, RZ, 0x3c, !PT ;  /* 0x0000001608087c12 */ /* 0x000fe2000f8e3cff */
[----:B------:R-:W-:Y:S01]  /*3890*/  ULEA UR22, UR5, UR10, 0x8 ;  /* 0x0000000a05167291 */ /* 0x000fe2000f8e40ff */
[----:B------:R-:W-:Y:S02]  /*38a0*/  UMOV UR23, 0x80004020 ;  /* 0x8000402000177882 */ /* 0x000fe40000000000 */
[----:B-1----:R-:W-:Y:S01]  /*38b0*/  @P0 SHF.L.U32 R0, R8, 0x1f, RZ ;  /* 0x0000001f08000819 */ /* 0x002fe200000006ff */
[----:B------:R-:W-:Y:S01]  /*38c0*/  UIADD3 UR26, UPT, UPT, UR22, 0x2, URZ ;  /* 0x00000002161a7890 */ /* 0x000fe2000fffe0ff */
[----:B------:R-:W-:Y:S02]  /*38d0*/  UMOV UR29, 0x80004020 ;  /* 0x80004020001d7882 */ /* 0x000fe40000000000 */
[----:B------:R2:W4:Y:S01]  /*38e0*/  @P0 SYNCS.PHASECHK.TRANS64.TRYWAIT P2, [UR19], R0 ;  /* 0x00000000ff0005a7 */ /* 0x0005220008041113 */
[----:B------:R-:W-:Y:S01]  /*38f0*/  UIADD3 UR19, UPT, UPT, UR7, 0x68, URZ ;  /* 0x0000006807137890 */ /* 0x000fe2000fffe0ff */
[----:B------:R-:W-:Y:S02]  /*3900*/  UMOV UR27, 0x80004020 ;  /* 0x80004020001b7882 */ /* 0x000fe40000000000 */
[----:B------:R-:W-:Y:S01]  /*3910*/  UMOV UR7, 0x80004020 ;  /* 0x8000402000077882 */ /* 0x000fe20000000000 */
[----:B------:R-:W-:Y:S01]  /*3920*/  UMOV UR5, UR11 ;  /* 0x0000000b00057c82 */ /* 0x000fe20008000000 */
[----:B------:R2:W-:Y:S01]  /*3930*/  UTCHMMA gdesc[UR22], gdesc[UR6], tmem[UR15], tmem[UR24], idesc[UR25], UP4 ;  /* 0x00ff1806160075ea */ /* 0x0005e2000a00000f */
[----:B------:R-:W-:Y:S01]  /*3940*/  UPLOP3.LUT UP4, UPT, UPT, UPT, UPT, 0x80, 0x8 ;  /* 0x000000000008789c */ /* 0x000fe20003f8f070 */
[----:B------:R2:W-:Y:S02]  /*3950*/  UTCHMMA gdesc[UR26], gdesc[UR28], tmem[UR15], tmem[UR20], idesc[UR21], UPT ;  /* 0x00ff141c1a0075ea */ /* 0x0005e4000b80000f */
[----:B------:R2:W-:Y:S01]  /*3960*/  UTCBAR [UR19], URZ ;  /* 0x000000ff130073e9 */ /* 0x0005e200080000ff */
[----:B------:R-:W-:Y:S07]  /*3970*/  BRA.U UP0, `(.L_x_68) ;  /* 0xfffffffd00787547 */ /* 0x000fee000b83ffff */
.L_x_65:
[----:B------:R-:W-:Y:S01]  /*3980*/  UIADD3 UR12, UPT, UPT, UR12, 0x1, URZ ;  /* 0x000000010c0c7890 */ /* 0x000fe2000fffe0ff */
[C---:B------:R-:W-:Y:S01]  /*3990*/  ISETP.NE.AND P0, PT, R10.reuse, 0x2, PT ;  /* 0x000000020a00780c */ /* 0x040fe20003f05270 */
[----:B------:R-:W-:Y:S02]  /*39a0*/  UIADD3 UR14, UPT, UPT, UR14, 0x120, URZ ;  /* 0x000001200e0e7890 */ /* 0x000fe4000fffe0ff */
[----:B------:R-:W-:Y:S01]  /*39b0*/  UISETP.NE.AND UP0, UPT, UR12, 0x4, UPT ;  /* 0x000000040c00788c */ /* 0x000fe2000bf05270 */
[----:B-12---:R-:W-:Y:S02]  /*39c0*/  SEL R0, RZ, 0x1, P0 ;  /* 0x00000001ff007807 */ /* 0x006fe40000000000 */
[----:B------:R-:W-:Y:S01]  /*39d0*/  SEL R10, R10, RZ, P0 ;  /* 0x000000ff0a0a7207 */ /* 0x000fe20000000000 */
[----:B------:R-:W-:Y:S01]  /*39e0*/  USEL UR5, URZ, 0x1, UP0 ;  /* 0x00000001ff057887 */ /* 0x000fe20008000000 */
[----:B------:R-:W-:Y:S01]  /*39f0*/  LOP3.LUT R9, R9, R0, RZ, 0x3c, !PT ;  /* 0x0000000009097212 */ /* 0x000fe200078e3cff */
[----:B------:R-:W-:Y:S01]  /*3a00*/  USEL UR12, UR12, URZ, UP0 ;  /* 0x000000ff0c0c7287 */ /* 0x000fe20008000000 */
[----:B------:R1:W-:Y:S03]  /*3a10*/  UTCBAR [UR14], URZ ;  /* 0x000000ff0e0073e9 */ /* 0x0003e600080000ff */
[----:B------:R-:W-:Y:S01]  /*3a20*/  LOP3.LUT R11, R11, UR5, RZ, 0x3c, !PT ;  /* 0x000000050b0b7c12 */ /* 0x000fe2000f8e3cff */
[----:B------:R-:W-:Y:S07]  /*3a30*/  @P1 BRA `(.L_x_69) ;  /* 0xfffffff800b41947 */ /* 0x000fee000383ffff */
[----:B------:R-:W2:Y:S01]  /*3a40*/  S2UR UR4, SR_CgaCtaId ;  /* 0x00000000000479c3 */ /* 0x000ea20000008800 */
[----:B------:R-:W-:Y:S01]  /*3a50*/  ELECT P0, URZ, PT ;  /* 0x0000000000ff782f */ /* 0x000fe20003800000 */
[----:B------:R-:W-:Y:S01]  /*3a60*/  IMAD.MOV.U32 R0, RZ, RZ, 0x1 ;  /* 0x00000001ff007424 */ /* 0x000fe200078e00ff */
[----:B------:R-:W-:Y:S01]  /*3a70*/  UIADD3 UR9, UPT, UPT, UR9, 0x140, URZ ;  /* 0x0000014009097890 */ /* 0x000fe2000fffe0ff */
[----:B------:R-:W-:Y:S01]  /*3a80*/  SHF.L.U32 R3, R11, 0x1f, RZ ;  /* 0x0000001f0b037819 */ /* 0x000fe200000006ff */
[----:B------:R-:W-:-:S03]  /*3a90*/  UMOV UR5, 0x40 ;  /* 0x0000004000057882 */ /* 0x000fc60000000000 */
[----:B------:R-:W-:Y:S01]  /*3aa0*/  UVIRTCOUNT.DEALLOC.SMPOOL 0x80 ;  /* 0x000000800000784c */ /* 0x000fe20000000000 */
[----:B--2---:R-:W-:Y:S02]  /*3ab0*/  ULEA UR4, UR4, UR5, 0x18 ;  /* 0x0000000504047291 */ /* 0x004fe4000f8ec0ff */
[----:B------:R-:W-:-:S07]  /*3ac0*/  ULEA UR5, UR12, UR9, 0x3 ;  /* 0x000000090c057291 */ /* 0x000fce000f8e18ff */
[----:B------:R2:W-:Y:S02]  /*3ad0*/  @P0 STS.U8 [UR4+0x1c], R0 ;  /* 0x00001c00ff000988 */ /* 0x0005e40008000004 */
[----:B------:R-:W3:Y:S02]  /*3ae0*/  SYNCS.PHASECHK.TRANS64.TRYWAIT P0, [UR5], R3 ;  /* 0x00000003ff0075a7 */ /* 0x000ee40008001105 */
[----:B--23--:R-:W-:Y:S05]  /*3af0*/  @!P0 BRA `(.L_x_70) ;  /* 0x0000004c003c8947 */ /* 0x00cfea0003800000 */
.L_x_154:
[----:B------:R-:W-:-:S04]  /*3b00*/  UIADD3 UR6, UPT, UPT, UR12, 0x1, URZ ;  /* 0x000000010c067890 */ /* 0x000fc8000fffe0ff */
[----:B------:R-:W-:-:S04]  /*3b10*/  UISETP.NE.AND UP0, UPT, UR6, 0x4, UPT ;  /* 0x000000040600788c */ /* 0x000fc8000bf05270 */
[----:B------:R-:W-:Y:S02]  /*3b20*/  USEL UR7, URZ, 0x1, UP0 ;  /* 0x00000001ff077887 */ /* 0x000fe40008000000 */
[----:B------:R-:W-:-:S04]  /*3b30*/  USEL UR6, UR6, URZ, UP0 ;  /* 0x000000ff06067287 */ /* 0x000fc80008000000 */
[----:B------:R-:W-:Y:S01]  /*3b40*/  ULEA UR5, UR6, UR9, 0x3 ;  /* 0x0000000906057291 */ /* 0x000fe2000f8e18ff */
[----:B------:R-:W-:-:S04]  /*3b50*/  LOP3.LUT R2, R11, UR7, RZ, 0x3c, !PT ;  /* 0x000000070b027c12 */ /* 0x000fc8000f8e3cff */
[----:B--2---:R-:W-:-:S04]  /*3b60*/  SHF.L.U32 R3, R2, 0x1f, RZ ;  /* 0x0000001f02037819 */ /* 0x004fc800000006ff */
[----:B------:R-:W2:Y:S02]  /*3b70*/  SYNCS.PHASECHK.TRANS64.TRYWAIT P0, [UR5], R3 ;  /* 0x00000003ff0075a7 */ /* 0x000ea40008001105 */
[----:B--2---:R-:W-:Y:S05]  /*3b80*/  @!P0 BRA `(.L_x_71) ;  /* 0x0000004c00308947 */ /* 0x004fea0003800000 */
.L_x_156:
        /* <DEDUP_REMOVED lines=9> */
.L_x_158:
[----:B------:R-:W-:-:S04]  /*3c20*/  UIADD3 UR6, UPT, UPT, UR6, 0x1, URZ ;  /* 0x0000000106067890 */ /* 0x000fc8000fffe0ff */
[----:B------:R-:W-:-:S04]  /*3c30*/  UISETP.NE.AND UP0, UPT, UR6, 0x4, UPT ;  /* 0x000000040600788c */ /* 0x000fc8000bf05270 */
[----:B------:R-:W-:Y:S02]  /*3c40*/  USEL UR5, URZ, 0x1, UP0 ;  /* 0x00000001ff057887 */ /* 0x000fe40008000000 */
[----:B------:R-:W-:-:S04]  /*3c50*/  USEL UR6, UR6, URZ, UP0 ;  /* 0x000000ff06067287 */ /* 0x000fc80008000000 */
[----:B------:R-:W-:Y:S01]  /*3c60*/  ULEA UR6, UR6, UR9, 0x3 ;  /* 0x0000000906067291 */ /* 0x000fe2000f8e18ff */
[----:B--2---:R-:W-:-:S04]  /*3c70*/  LOP3.LUT R3, R2, UR5, RZ, 0x3c, !PT ;  /* 0x0000000502037c12 */ /* 0x004fc8000f8e3cff */
[----:B------:R-:W-:-:S04]  /*3c80*/  SHF.L.U32 R3, R3, 0x1f, RZ ;  /* 0x0000001f03037819 */ /* 0x000fc800000006ff */
[----:B------:R-:W2:Y:S02]  /*3c90*/  SYNCS.PHASECHK.TRANS64.TRYWAIT P0, [UR6], R3 ;  /* 0x00000003ff0075a7 */ /* 0x000ea40008001106 */
[----:B--2---:R-:W-:Y:S05]  /*3ca0*/  @!P0 BRA `(.L_x_73) ;  /* 0x0000004c00188947 */ /* 0x004fea0003800000 */
.L_x_160:
[----:B------:R-:W-:Y:S01]  /*3cb0*/  NOP ;  /* 0x0000000000007918 */ /* 0x000fe20000000000 */
[----:B--2---:R-:W2:Y:S01]  /*3cc0*/  LDS R0, [UR4+0x14] ;  /* 0x00001404ff007984 */ /* 0x004ea20008000800 */
[----:B------:R-:W-:Y:S01]  /*3cd0*/  ULOP3.LUT UR6, UR13, 0xffff, URZ, 0xc0, !UPT ;  /* 0x0000ffff0d067892 */ /* 0x000fe2000f8ec0ff */
[----:B------:R-:W-:Y:S01]  /*3ce0*/  UMOV UR8, 0xffff ;  /* 0x0000ffff00087882 */ /* 0x000fe20000000000 */
[----:B------:R-:W-:Y:S02]  /*3cf0*/  UMOV UR5, 0x1 ;  /* 0x0000000100057882 */ /* 0x000fe40000000000 */
[----:B------:R-:W-:-:S04]  /*3d00*/  USHF.R.U32.HI UR6, URZ, 0x5, UR6 ;  /* 0x00000005ff067899 */ /* 0x000fc80008011606 */
[----:B------:R-:W-:Y:S02]  /*3d10*/  USHF.L.U32 UR8, UR8, UR6, URZ ;  /* 0x0000000608087299 */ /* 0x000fe400080006ff */
[----:B------:R-:W-:-:S04]  /*3d20*/  USHF.L.U32 UR5, UR5, UR6, URZ ;  /* 0x0000000605057299 */ /* 0x000fc800080006ff */
[----:B--2---:R-:W-:-:S04]  /*3d30*/  LOP3.LUT R0, R0, UR8, RZ, 0xc0, !PT ;  /* 0x0000000800007c12 */ /* 0x004fc8000f8ec0ff */
[----:B------:R-:W-:-:S13]  /*3d40*/  ISETP.NE.AND P0, PT, R0, UR8, PT ;  /* 0x0000000800007c0c */ /* 0x000fda000bf05270 */
[----:B------:R-:W-:Y:S05]  /*3d50*/  @P0 BRA `(.L_x_74) ;  /* 0x0000000000580947 */ /* 0x000fea0003800000 */
[----:B------:R-:W2:Y:S02]  /*3d60*/  LDS R0, [UR4+0x18] ;  /* 0x00001804ff007984 */ /* 0x000ea40008000800 */
[----:B--2---:R-:W-:-:S04]  /*3d70*/  LOP3.LUT R0, R0, UR5, RZ, 0xc0, !PT ;  /* 0x0000000500007c12 */ /* 0x004fc8000f8ec0ff */
[----:B------:R-:W-:-:S13]  /*3d80*/  ISETP.NE.AND P0, PT, R0, UR5, PT ;  /* 0x0000000500007c0c */ /* 0x000fda000bf05270 */
[----:B------:R-:W-:Y:S05]  /*3d90*/  @P0 BRA `(.L_x_75) ;  /* 0x00000000003c0947 */ /* 0x000fea0003800000 */
[----:B------:R-:W2:Y:S01]  /*3da0*/  S2R R2, SR_LANEID ;  /* 0x0000000000027919 */ /* 0x000ea20000000000 */
[----:B------:R-:W-:Y:S01]  /*3db0*/  ULOP3.LUT UR8, URZ, UR8, URZ, 0x33, !UPT ;  /* 0x00000008ff087292 */ /* 0x000fe2000f8e33ff */
[----:B------:R-:W-:Y:S01]  /*3dc0*/  LOP3.LUT R4, RZ, UR5, RZ, 0x33, !PT ;  /* 0x00000005ff047c12 */ /* 0x000fe2000f8e33ff */
[----:B------:R-:W-:Y:S02]  /*3dd0*/  VOTEU.ANY UR7, UPT, PT ;  /* 0x0000000000077886 */ /* 0x000fe400038e0100 */
[----:B------:R-:W-:Y:S01]  /*3de0*/  UFLO.U32 UR7, UR7 ;  /* 0x00000007000772bd */ /* 0x000fe200080e0000 */
[----:B------:R-:W3:Y:S01]  /*3df0*/  REDUX UR5, R4 ;  /* 0x00000000040573c4 */ /* 0x000ee20000000000 */
[----:B------:R-:W-:-:S06]  /*3e00*/  IMAD.U32 R0, RZ, RZ, UR8 ;  /* 0x00000008ff007e24 */ /* 0x000fcc000f8e00ff */
[----:B------:R1:W-:Y:S01]  /*3e10*/  UTCATOMSWS.AND URZ, UR8 ;  /* 0x0000000800ff79e3 */ /* 0x0003e20008000000 */
[----:B------:R-:W4:Y:S01]  /*3e20*/  REDUX UR6, R0 ;  /* 0x00000000000673c4 */ /* 0x000f220000000000 */
[----:B--2---:R-:W-:Y:S01]  /*3e30*/  ISETP.EQ.U32.AND P0, PT, R2, UR7, PT ;  /* 0x0000000702007c0c */ /* 0x004fe2000bf02070 */
[----:B---3--:R-:W-:Y:S01]  /*3e40*/  IMAD.U32 R2, RZ, RZ, UR5 ;  /* 0x00000005ff027e24 */ /* 0x008fe2000f8e00ff */
[----:B----4-:R-:W-:-:S11]  /*3e50*/  MOV R3, UR6 ;  /* 0x0000000600037c02 */ /* 0x010fd60008000f00 */
[----:B------:R1:W-:Y:S04]  /*3e60*/  @P0 ATOMS.AND RZ, [UR4+0x14], R3 ;  /* 0x00001403ffff098c */ /* 0x0003e8000a800004 */
[----:B------:R1:W-:Y:S01]  /*3e70*/  @P0 ATOMS.AND RZ, [UR4+0x18], R2 ;  /* 0x00001802ffff098c */ /* 0x0003e2000a800004 */
[----:B------:R-:W-:Y:S05]  /*3e80*/  BRA `(.L_x_76) ;  /* 0x0000000000147947 */ /* 0x000fea0003800000 */
.L_x_75:
[----:B------:R-:W-:Y:S02]  /*3e90*/  MOV R2, 0x3eb0 ;  /* 0x00003eb000027802 */ /* 0x000fe40000000f00 */
[----:B-1--45:R-:W-:Y:S05]  /*3ea0*/  CALL.REL.NOINC `($__internal_0_$__cuda_sm10x_tcgen05_guardrail_trap_col_being_dealloced_not_returned_by_alloc) ;  /* 0x0000004c00487944 */ /* 0x032fea0003c00000 */
[----:B------:R-:W-:Y:S05]  /*3eb0*/  BRA `(.L_x_76) ;  /* 0x0000000000087947 */ /* 0x000fea0003800000 */
.L_x_74:
[----:B------:R-:W-:Y:S02]  /*3ec0*/  MOV R2, 0x3ee0 ;  /* 0x00003ee000027802 */ /* 0x000fe40000000f00 */
[----:B-1--45:R-:W-:Y:S05]  /*3ed0*/  CALL.REL.NOINC `($__internal_2_$__cuda_sm10x_tcgen05_guardrail_trap_unallocated_columns_being_dealloced) ;  /* 0x0000004c00547944 */ /* 0x032fea0003c00000 */
.L_x_76:
[----:B------:R-:W-:Y:S01]  /*3ee0*/  NOP ;  /* 0x0000000000007918 */ /* 0x000fe20000000000 */
[----:B-1----:R-:W-:Y:S05]  /*3ef0*/  EXIT ;  /* 0x000000000000794d */ /* 0x002fea0003800000 */
.L_x_58:
[----:B------:R-:W-:-:S09]  /*3f00*/  UISETP.NE.OR UP2, UPT, UR8, 0x3, !UP2 ;  /* 0x000000030800788c */ /* 0x000fd2000d745670 */
[----:B------:R-:W-:Y:S05]  /*3f10*/  BRA.U UP2, `(.L_x_77) ;  /* 0x0000000d02787547 */ /* 0x000fea000b800000 */
[----:B------:R-:W1:Y:S01]  /*3f20*/  LDC R0, c[0x0][0xb30] ;  /* 0x0002cc00ff007b82 */ /* 0x000e620000000800 */
[----:B------:R-:W2:Y:S01]  /*3f30*/  LDCU.64 UR4, c[0x0][0x888] ;  /* 0x00011100ff0477ac */ /* 0x000ea20008000a00 */
[----:B------:R-:W-:Y:S02]  /*3f40*/  HFMA2 R27, -RZ, RZ, 0, 0 ;  /* 0x00000000ff1b7431 */ /* 0x000fe400000001ff */
[----:B------:R-:W-:Y:S01]  /*3f50*/  IMAD.MOV.U32 R29, RZ, RZ, 0x1 ;  /* 0x00000001ff1d7424 */ /* 0x000fe200078e00ff */
[----:B------:R-:W-:Y:S01]  /*3f60*/  MOV R25, 0x5000 ;  /* 0x0000500000197802 */ /* 0x000fe20000000f00 */
[----:B------:R-:W4:Y:S01]  /*3f70*/  LDCU.64 UR14, c[0x0][0x890] ;  /* 0x00011200ff0e77ac */ /* 0x000f220008000a00 */
[----:B------:R-:W-:Y:S01]  /*3f80*/  IMAD.MOV.U32 R28, RZ, RZ, RZ ;  /* 0x000000ffff1c7224 */ /* 0x000fe200078e00ff */
[----:B------:R-:W3:Y:S01]  /*3f90*/  LDC R19, c[0x0][0x370] ;  /* 0x0000dc00ff137b82 */ /* 0x000ee20000000800 */
[----:B------:R-:W-:Y:S01]  /*3fa0*/  UPLOP3.LUT UP1, UPT, UPT, UPT, UPT, 0x40, 0x4 ;  /* 0x000000000004789c */ /* 0x000fe20003f2e870 */
[----:B------:R-:W-:-:S06]  /*3fb0*/  UMOV UR6, URZ ;  /* 0x000000ff00067c82 */ /* 0x000fcc0008000000 */
[----:B------:R-:W3:Y:S01]  /*3fc0*/  LDC R2, c[0x0][0xb0c] ;  /* 0x0002c300ff027b82 */ /* 0x000ee20000000800 */
[----:B--2---:R-:W-:-:S03]  /*3fd0*/  UISETP.NE.U32.AND UP5, UPT, UR4, URZ, UPT ;  /* 0x000000ff0400728c */ /* 0x004fc6000bfa5070 */
[----:B------:R-:W-:Y:S01]  /*3fe0*/  UMOV UR4, 0x400 ;  /* 0x0000040000047882 */ /* 0x000fe20000000000 */
[----:B----4-:R-:W-:-:S03]  /*3ff0*/  UISETP.NE.U32.AND UP6, UPT, UR14, URZ, UPT ;  /* 0x000000ff0e00728c */ /* 0x010fc6000bfc5070 */
[----:B------:R-:W2:Y:S01]  /*4000*/  LDC R18, c[0x0][0xb20] ;  /* 0x0002c800ff127b82 */ /* 0x000ea20000000800 */
[----:B-1----:R-:W-:Y:S01]  /*4010*/  ISETP.NE.AND P1, PT, R0, 0x1, PT ;  /* 0x000000010000780c */ /* 0x002fe20003f25270 */
[----:B------:R-:W-:Y:S02]  /*4020*/  UISETP.NE.AND.EX UP5, UPT, UR5, URZ, UPT, UP5 ;  /* 0x000000ff0500728c */ /* 0x000fe4000bfa5350 */
[----:B------:R-:W-:Y:S02]  /*4030*/  ULEA UR4, UR37, UR4, 0x18 ;  /* 0x0000000425047291 */ /* 0x000fe4000f8ec0ff */
[----:B------:R-:W-:Y:S02]  /*4040*/  UISETP.NE.AND.EX UP6, UPT, UR15, URZ, UPT, UP6 ;  /* 0x000000ff0f00728c */ /* 0x000fe4000bfc5360 */
[----:B------:R-:W1:Y:S08]  /*4050*/  LDC.64 R30, c[0x0][0x348] ;  /* 0x0000d200ff1e7b82 */ /* 0x000e700000000a00 */
[----:B------:R-:W4:Y:S08]  /*4060*/  LDC.64 R16, c[0x0][0xb10] ;  /* 0x0002c400ff107b82 */ /* 0x000f300000000a00 */
[----:B------:R-:W1:Y:S08]  /*4070*/  LDC.64 R6, c[0x0][0xb18] ;  /* 0x0002c600ff067b82 */ /* 0x000e700000000a00 */
[----:B------:R-:W1:Y:S08]  /*4080*/  LDC.64 R4, c[0x0][0xb28] ;  /* 0x0002ca00ff047b82 */ /* 0x000e700000000a00 */
[----:B--23--:R-:W1:Y:S02]  /*4090*/  LDC R24, c[0x0][0x374] ;  /* 0x0000dd00ff187b82 */ /* 0x00ce640000000800 */
.L_x_85:
[C---:B------:R-:W-:Y:S02]  /*40a0*/  LEA R0, R28.reuse, UR4, 0x3 ;  /* 0x000000041c007c11 */ /* 0x040fe4000f8e18ff */
[----:B------:R-:W-:Y:S02]  /*40b0*/  SHF.L.U32 R3, R27, 0x1f, RZ ;  /* 0x0000001f1b037819 */ /* 0x000fe400000006ff */
[----:B------:R-:W-:Y:S02]  /*40c0*/  LEA R20, R28, UR4, 0x4 ;  /* 0x000000041c147c11 */ /* 0x000fe4000f8e20ff */
[----:B------:R-:W2:Y:S02]  /*40d0*/  SYNCS.PHASECHK.TRANS64.TRYWAIT P0, [R0+URZ+0x100], R3 ;  /* 0x00010003000075a7 */ /* 0x000ea400080011ff */
[----:B--2---:R-:W-:Y:S05]  /*40e0*/  @!P0 BRA `(.L_x_78) ;  /* 0x0000004800208947 */ /* 0x004fea0003800000 */
.L_x_161:
[----:B------:R-:W-:Y:S01]  /*40f0*/  ISETP.GE.AND P0, PT, R92, 0x1, PT ;  /* 0x000000015c00780c */ /* 0x000fe20003f06270 */
[----:B------:R-:W3:Y:S01]  /*4100*/  LDS.128 R20, [R20+0x190] ;  /* 0x0001900014147984 */ /* 0x000ee20000000c00 */
[----:B------:R-:W-:Y:S01]  /*4110*/  ISETP.NE.U32.AND P3, PT, RZ, UR14, PT ;  /* 0x0000000eff007c0c */ /* 0x000fe2000bf65070 */
[----:B--2---:R-:W-:Y:S03]  /*4120*/  VIADD R0, R0, 0x110 ;  /* 0x0000011000007836 */ /* 0x004fe60000000000 */
[----:B------:R-:W-:Y:S01]  /*4130*/  ISETP.NE.AND.EX P3, PT, RZ, UR15, PT, P3 ;  /* 0x0000000fff007c0c */ /* 0x000fe2000bf65330 */
[----:B------:R-:W-:Y:S01]  /*4140*/  @!PT LDS RZ, [RZ] ;  /* 0x00000000fffff984 */ /* 0x000fe20000000800 */
[----:B------:R-:W-:Y:S01]  /*4150*/  @!PT LDS RZ, [RZ] ;  /* 0x00000000fffff984 */ /* 0x000fe20000000800 */
[----:B------:R-:W-:Y:S01]  /*4160*/  @!PT LDS RZ, [RZ] ;  /* 0x00000000fffff984 */ /* 0x000fe20000000800 */
[----:B------:R-:W-:Y:S01]  /*4170*/  @!PT LDS RZ, [RZ] ;  /* 0x00000000fffff984 */ /* 0x000fe20000000800 */
[----:B------:R2:W-:Y:S06]  /*4180*/  MEMBAR.ALL.CTA ;  /* 0x0000000000007992 */ /* 0x0005ec0000008000 */
[----:B--2---:R-:W2:Y:S01]  /*4190*/  FENCE.VIEW.ASYNC.S ;  /* 0x00000000000073c6 */ /* 0x004ea20000000000 */
[----:B------:R-:W-:Y:S04]  /*41a0*/  PRMT R0, RZ, 0x654, R0 ;  /* 0x00000654ff007816 */ /* 0x000fe80000000000 */
[----:B--2---:R2:W-:Y:S01]  /*41b0*/  SYNCS.ARRIVE.TRANS64.RED.A1T0 RZ, [R0+URZ], RZ ;  /* 0x000000ff00ff79a7 */ /* 0x0045e200081004ff */
[----:B---3--:R-:W-:Y:S11]  /*41c0*/  LOP3.LUT P4, RZ, R22, 0x1, RZ, 0xc0, !PT ;  /* 0x0000000116ff7812 */ /* 0x008ff6000788c0ff */
[----:B------:R-:W-:Y:S02]  /*41d0*/  @!UPT UIADD3 URZ, UPT, UPT, URZ, URZ, URZ ;  /* 0x000000fffffff290 */ /* 0x000fe4000fffe0ff */
[----:B------:R-:W-:Y:S02]  /*41e0*/  @P4 MOV R13, R20 ;  /* 0x00000014000d4202 */ /* 0x000fe40000000f00 */
[----:B------:R-:W-:Y:S01]  /*41f0*/  @P4 LOP3.LUT R8, R21, 0xffff, RZ, 0xc0, !PT ;  /* 0x0000ffff15084812 */ /* 0x000fe200078ec0ff */
[----:B--2---:R-:W-:Y:S06]  /*4200*/  @!P0 BRA `(.L_x_79) ;  /* 0x0000000000a48947 */ /* 0x004fec0003800000 */
[----:B-1----:R-:W-:Y:S01]  /*4210*/  IMAD.HI.U32 R33, R24, R7, RZ ;  /* 0x0000000718217227 */ /* 0x002fe200078e00ff */
[----:B------:R-:W-:Y:S02]  /*4220*/  ISETP.NE.AND P0, PT, R6, 0x1, PT ;  /* 0x000000010600780c */ /* 0x000fe40003f05270 */
[----:B------:R-:W-:Y:S01]  /*4230*/  ISETP.NE.AND P2, PT, R92, 0x1, PT ;  /* 0x000000015c00780c */ /* 0x000fe20003f45270 */
[----:B----4-:R-:W-:Y:S01]  /*4240*/  IMAD.HI.U32 R32, R19, R16, RZ ;  /* 0x0000001013207227 */ /* 0x010fe200078e00ff */
[----:B------:R-:W-:Y:S02]  /*4250*/  SHF.R.U32.HI R33, RZ, R18, R33 ;  /* 0x00000012ff217219 */ /* 0x000fe40000011621 */
[----:B------:R-:W-:Y:S01]  /*4260*/  ISETP.NE.AND P5, PT, R2, 0x1, PT ;  /* 0x000000010200780c */ /* 0x000fe20003fa5270 */
[----:B------:R-:W-:Y:S01]  /*4270*/  IMAD.HI.U32 R34, R13, R16, RZ ;  /* 0x000000100d227227 */ /* 0x000fe200078e00ff */
[----:B------:R-:W-:Y:S02]  /*4280*/  SHF.R.U32.HI R32, RZ, R17, R32 ;  /* 0x00000011ff207219 */ /* 0x000fe40000011620 */
[----:B------:R-:W-:Y:S01]  /*4290*/  SEL R3, R24, R33, !P0 ;  /* 0x0000002118037207 */ /* 0x000fe20004000000 */
[C---:B------:R-:W-:Y:S01]  /*42a0*/  IMAD.HI.U32 R33, R8.reuse, R7, RZ ;  /* 0x0000000708217227 */ /* 0x040fe200078e00ff */
[----:B------:R-:W-:Y:S02]  /*42b0*/  SEL R11, R19, R32, !P5 ;  /* 0x00000020130b7207 */ /* 0x000fe40006800000 */
[----:B------:R-:W-:Y:S01]  /*42c0*/  SHF.R.U32.HI R34, RZ, R17, R34 ;  /* 0x00000011ff227219 */ /* 0x000fe20000011622 */
[----:B------:R-:W-:Y:S01]  /*42d0*/  IMAD.HI.U32 R36, R3, R4, RZ ;  /* 0x0000000403247227 */ /* 0x000fe200078e00ff */
[----:B------:R-:W-:Y:S03]  /*42e0*/  SHF.R.U32.HI R33, RZ, R18, R33 ;  /* 0x00000012ff217219 */ /* 0x000fe60000011621 */
[----:B------:R-:W-:Y:S01]  /*42f0*/  IMAD.HI.U32 R32, R11, R4, RZ ;  /* 0x000000040b207227 */ /* 0x000fe200078e00ff */
[----:B------:R-:W-:Y:S02]  /*4300*/  @P2 SHF.R.U32.HI R3, RZ, R5, R36 ;  /* 0x00000005ff032219 */ /* 0x000fe40000011624 */
[----:B------:R-:W-:Y:S02]  /*4310*/  SEL R9, R8, R33, !P0 ;  /* 0x0000002108097207 */ /* 0x000fe40004000000 */
[----:B------:R-:W-:Y:S01]  /*4320*/  @P2 SHF.R.U32.HI R11, RZ, R5, R32 ;  /* 0x00000005ff0b2219 */ /* 0x000fe20000011620 */
[C---:B------:R-:W-:Y:S01]  /*4330*/  IMAD R10, R92.reuse, R3, RZ ;  /* 0x000000035c0a7224 */ /* 0x040fe200078e02ff */
[----:B------:R-:W-:Y:S01]  /*4340*/  SEL R3, R13, R34, !P5 ;  /* 0x000000220d037207 */ /* 0x000fe20006800000 */
[C---:B------:R-:W-:Y:S03]  /*4350*/  IMAD.HI.U32 R14, R9.reuse, R4, RZ ;  /* 0x00000004090e7227 */ /* 0x040fe600078e00ff */
[----:B------:R-:W-:Y:S01]  /*4360*/  ISETP.GE.AND P0, PT, R9, R10, PT ;  /* 0x0000000a0900720c */ /* 0x000fe20003f06270 */
[C---:B------:R-:W-:Y:S01]  /*4370*/  IMAD R12, R92.reuse, R11, RZ ;  /* 0x0000000b5c0c7224 */ /* 0x040fe200078e02ff */
[-C--:B------:R-:W-:Y:S04]  /*4380*/  SHF.R.U32.HI R14, RZ, R5.reuse, R14 ;  /* 0x00000005ff0e7219 */ /* 0x080fe8000001160e */
[----:B------:R-:W-:Y:S02]  /*4390*/  ISETP.GE.OR P0, PT, R3, R12, P0 ;  /* 0x0000000c0300720c */ /* 0x000fe40000706670 */
[----:B------:R-:W-:Y:S05]  /*43a0*/  SEL R15, R9, R14, !P2 ;  /* 0x0000000e090f7207 */ /* 0x000fea0005000000 */
[----:B------:R-:W-:Y:S04]  /*43b0*/  IMAD.MOV R14, RZ, RZ, -R15 ;  /* 0x000000ffff0e7224 */ /* 0x000fe800078e0a0f */
[----:B------:R-:W-:Y:S02]  /*43c0*/  IMAD R14, R92, R14, R9 ;  /* 0x0000000e5c0e7224 */ /* 0x000fe400078e0209 */
[C---:B------:R-:W-:Y:S05]  /*43d0*/  @!P0 IMAD.HI.U32 R10, R3.reuse, R4, RZ ;  /* 0x00000004030a8227 */ /* 0x040fea00078e00ff */
[----:B------:R-:W-:Y:S04]  /*43e0*/  @!P0 SHF.R.U32.HI R10, RZ, R5, R10 ;  /* 0x00000005ff0a8219 */ /* 0x000fe8000001160a */
[----:B------:R-:W-:Y:S01]  /*43f0*/  @!P0 SEL R0, R3, R10, !P2 ;  /* 0x0000000a03008207 */ /* 0x000fe20005000000 */
[----:B------:R-:W-:Y:S03]  /*4400*/  IMAD.MOV R10, RZ, RZ, -R3 ;  /* 0x000000ffff0a7224 */ /* 0x000fe600078e0a03 */
[----:B------:R-:W-:Y:S01]  /*4410*/  @!P0 IADD3 R15, PT, PT, R15, -R0, RZ ;  /* 0x800000000f0f8210 */ /* 0x000fe20007ffe0ff */
[----:B------:R-:W-:Y:S01]  /*4420*/  @!P0 IMAD R0, R11, R14, R0 ;  /* 0x0000000e0b008224 */ /* 0x000fe200078e0200 */
[----:B------:R-:W-:Y:S01]  /*4430*/  IADD3 R11, PT, PT, -R9, RZ, RZ ;  /* 0x000000ff090b7210 */ /* 0x000fe20007ffe1ff */
[----:B------:R-:W-:Y:S02]  /*4440*/  IMAD R13, R2, R10, R13 ;  /* 0x0000000a020d7224 */ /* 0x000fe400078e020d */
[----:B------:R-:W-:Y:S02]  /*4450*/  @!P0 IMAD R9, R15, R92, R3 ;  /* 0x0000005c0f098224 */ /* 0x000fe400078e0203 */
[----:B------:R-:W-:Y:S02]  /*4460*/  @!P0 IMAD.MOV.U32 R3, RZ, RZ, R0 ;  /* 0x000000ffff038224 */ /* 0x000fe400078e0000 */
[----:B------:R-:W-:Y:S02]  /*4470*/  IMAD R8, R6, R11, R8 ;  /* 0x0000000b06087224 */ /* 0x000fe400078e0208 */
[----:B------:R-:W-:Y:S02]  /*4480*/  IMAD R13, R3, R2, R13 ;  /* 0x00000002030d7224 */ /* 0x000fe400078e020d */
[----:B------:R-:W-:Y:S02]  /*4490*/  IMAD R8, R9, R6, R8 ;  /* 0x0000000609087224 */ /* 0x000fe400078e0208 */
.L_x_79:
[----:B------:R-:W-:Y:S05]  /*44a0*/  BRA.U UP1, `(.L_x_80) ;  /* 0x0000000101107547 */ /* 0x000fea000b800000 */
[----:B------:R-:W-:Y:S04]  /*44b0*/  MOV R0, UR7 ;  /* 0x0000000700007c02 */ /* 0x000fe80008000f00 */
[----:B------:R-:W-:Y:S04]  /*44c0*/  SHF.L.U32 R3, R0, 0x1f, RZ ;  /* 0x0000001f00037819 */ /* 0x000fe800000006ff */
[----:B------:R-:W2:Y:S02]  /*44d0*/  SYNCS.PHASECHK.TRANS64.TRYWAIT P0, [UR4+0xf8], R3 ;  /* 0x0000f803ff0075a7 */ /* 0x000ea40008001104 */
[----:B--2---:R-:W-:Y:S05]  /*44e0*/  @!P0 BRA `(.L_x_81) ;  /* 0x0000004400348947 */ /* 0x004fea0003800000 */
.L_x_80:
[----:B------:R-:W-:Y:S05]  /*44f0*/  BRA.U !UP6, `(.L_x_82) ;  /* 0x000000010e347547 */ /* 0x000fea000b800000 */
[----:B------:R-:W-:Y:S01]  /*4500*/  UPLOP3.LUT UP0, UPT, UPT, UPT, UP5, 0x80, 0x8 ;  /* 0x000000000008789c */ /* 0x000fe20003f0f050 */
[----:B--2---:R-:W-:Y:S02]  /*4510*/  HFMA2 R0, -RZ, RZ, 0, 5.9604644775390625e-08 ;  /* 0x00000001ff007431 */ /* 0x004fe400000001ff */
[----:B------:R-:W-:Y:S03]  /*4520*/  IMAD.MOV.U32 R206, RZ, RZ, 0x1 ;  /* 0x00000001ffce7424 */ /* 0x000fe600078e00ff */
[----:B------:R-:W-:Y:S05]  /*4530*/  PLOP3.LUT P0, PT, PT, PT, UP0, 0x80, 0x8 ;  /* 0x000000000008781c */ /* 0x000fea0003f0f008 */
[----:B------:R-:W2:Y:S01]  /*4540*/  @UP0 LDCU.64 UR8, c[0x0][0x888] ;  /* 0x00011100ff0807ac */ /* 0x000ea20008000a00 */
[----:B------:R-:W-:Y:S07]  /*4550*/  @UP0 UIMAD UR5, UR36, UR14, URZ ;  /* 0x0000000e240502a4 */ /* 0x000fee000f8e02ff */
[----:B------:R-:W-:Y:S01]  /*4560*/  @!P0 PRMT R206, R0, 0x7610, R206 ;  /* 0x0000761000ce8816 */ /* 0x000fe200000000ce */
[----:B--2---:R-:W-:Y:S03]  /*4570*/  @UP0 UIMAD.WIDE UR8, UR5, 0x4, UR8 ;  /* 0x00000004050808a5 */ /* 0x004fe6000f8e0208 */
[----:B------:R-:W2:Y:S03]  /*4580*/  @!UP0 LDCU UR5, c[0x0][0x880] ;  /* 0x00011000ff0587ac */ /* 0x000ea60008000800 */
[----:B------:R-:W-:Y:S01]  /*4590*/  IMAD.U32 R10, RZ, RZ, UR8 ;  /* 0x00000008ff0a7e24 */ /* 0x000fe2000f8e00ff */
[----:B------:R-:W-:Y:S05]  /*45a0*/  MOV R11, UR9 ;  /* 0x00000009000b7c02 */ /* 0x000fea0008000f00 */
[----:B-----5:R3:W5:Y:S02]  /*45b0*/  @P0 LDG.E R101, desc[UR46][R10.64] ;  /* 0x0000002e0a650981 */ /* 0x020764000c1e1900 */
[----:B--23--:R-:W-:Y:S07]  /*45c0*/  @!P0 IMAD.U32 R101, RZ, RZ, UR5 ;  /* 0x00000005ff658e24 */ /* 0x00cfee000f8e00ff */
.L_x_82:
[----:B-----5:R-:W-:Y:S01]  /*45d0*/  @!P3 FSETP.EQ.AND P2, PT, R101, RZ, PT ;  /* 0x000000ff6500b20b */ /* 0x020fe20003f42000 */
[----:B------:R-:W-:Y:S01]  /*45e0*/  @!UPT UIADD3 URZ, UPT, UPT, URZ, URZ, URZ ;  /* 0x000000fffffff290 */ /* 0x000fe2000fffe0ff */
[----:B------:R-:W-:Y:S11]  /*45f0*/  @!P3 BRA `(.L_x_83) ;  /* 0x000000000014b947 */ /* 0x000ff60003800000 */
[----:B------:R-:W-:Y:S02]  /*4600*/  LOP3.LUT P0, RZ, R206, 0xff, RZ, 0xc0, !PT ;  /* 0x000000ffceff7812 */ /* 0x000fe4000780c0ff */
[----:B------:R-:W-:Y:S04]  /*4610*/  PLOP3.LUT P2, PT, PT, PT, UP0, 0x80, 0x8 ;  /* 0x000000000008781c */ /* 0x000fe80003f4f008 */
[----:B------:R-:W-:Y:S07]  /*4620*/  PLOP3.LUT P2, PT, P2, PT, PT, 0x8, 0x80 ;  /* 0x000000000080781c */ /* 0x000fee000174e170 */
[----:B------:R-:W-:Y:S11]  /*4630*/  @P0 FSETP.EQ.AND P2, PT, R101, RZ, PT ;  /* 0x000000ff6500020b */ /* 0x000ff60003f42000 */
[----:B------:R-:W-:Y:S02]  /*4640*/  @!UPT UIADD3 URZ, UPT, UPT, URZ, URZ, URZ ;  /* 0x000000fffffff290 */ /* 0x000fe4000fffe0ff */
.L_x_83:
[----:B------:R-:W3:Y:S01]  /*4650*/  LDC.64 R14, c[0x0][0xb10] ;  /* 0x0002c400ff0e7b82 */ /* 0x000ee20000000a00 */
[----:B------:R-:W-:Y:S01]  /*4660*/  ULEA UR13, UR6, UR4, 0x3 ;  /* 0x00000004060d7291 */ /* 0x000fe2000f8e18ff */
[----:B------:R-:W-:Y:S01]  /*4670*/  SHF.L.U32 R12, R29, 0x1f, RZ ;  /* 0x0000001f1d0c7819 */ /* 0x000fe200000006ff */
[----:B------:R-:W-:Y:S01]  /*4680*/  VIADD R28, R28, 0x1 ;  /* 0x000000011c1c7836 */ /* 0x000fe20000000000 */
[----:B------:R-:W-:Y:S04]  /*4690*/  @P4 SHF.R.U32.HI R26, RZ, 0x10, R21 ;  /* 0x00000010ff1a4819 */ /* 0x000fe80000011615 */
[----:B------:R-:W5:Y:S02]  /*46a0*/  LDC.64 R10, c[0x0][0xb18] ;  /* 0x0002c600ff0a7b82 */ /* 0x000f640000000a00 */
[----:B------:R-:W1:Y:S01]  /*46b0*/  SYNCS.PHASECHK.TRANS64.TRYWAIT P5, [UR13+0xe0], R12 ;  /* 0x0000e00cff0075a7 */ /* 0x000e6200080a110d */
[----:B---3--:R-:W-:Y:S05]  /*46c0*/  @!P1 IMAD.HI.U32 R14, R13, R14, RZ ;  /* 0x0000000e0d0e9227 */ /* 0x008fea00078e00ff */
[----:B--2---:R-:W2:Y:S01]  /*46d0*/  @!P1 LDC R0, c[0x0][0xb20] ;  /* 0x0002c800ff009b82 */ /* 0x004ea20000000800 */
[----:B------:R-:W-:Y:S01]  /*46e0*/  @!P1 SHF.R.U32.HI R14, RZ, R15, R14 ;  /* 0x0000000fff0e9219 */ /* 0x000fe2000001160e */
[----:B-----5:R-:W-:Y:S01]  /*46f0*/  @!P1 IMAD.HI.U32 R11, R8, R11, RZ ;  /* 0x0000000b080b9227 */ /* 0x020fe200078e00ff */
[----:B------:R-:W-:Y:S05]  /*4700*/  @!P1 ISETP.NE.AND P0, PT, R10, 0x1, PT ;  /* 0x000000010a00980c */ /* 0x000fea0003f05270 */
[----:B------:R-:W3:Y:S01]  /*4710*/  @!P1 LDC R3, c[0x0][0xb0c] ;  /* 0x0002c300ff039b82 */ /* 0x000ee20000000800 */
[----:B--2---:R-:W-:Y:S02]  /*4720*/  @!P1 SHF.R.U32.HI R9, RZ, R0, R11 ;  /* 0x00000000ff099219 */ /* 0x004fe4000001160b */
[----:B---3--:R-:W-:Y:S02]  /*4730*/  @!P1 ISETP.NE.AND P3, PT, R3, 0x1, PT ;  /* 0x000000010300980c */ /* 0x008fe40003f65270 */
[----:B------:R-:W-:Y:S02]  /*4740*/  @!P1 SEL R9, R8, R9, !P0 ;  /* 0x0000000908099207 */ /* 0x000fe40004000000 */
[----:B------:R-:W-:Y:S02]  /*4750*/  ELECT P0, URZ, PT ;  /* 0x0000000000ff782f */ /* 0x000fe40003800000 */
[----:B------:R-:W-:Y:S05]  /*4760*/  @!P1 SEL R14, R13, R14, !P3 ;  /* 0x0000000e0d0e9207 */ /* 0x000fea0005800000 */
[----:B------:R-:W-:Y:S02]  /*4770*/  @!P1 IMAD.IADD R0, R9, 0x1, -R14 ;  /* 0x0000000109009824 */ /* 0x000fe400078e0a0e */
[----:B------:R-:W-:Y:S02]  /*4780*/  @!P1 IMAD.IADD R9, R14, 0x1, -R9 ;  /* 0x000000010e099824 */ /* 0x000fe400078e0a09 */
[----:B------:R-:W-:Y:S02]  /*4790*/  @!P1 IMAD R13, R0, R3, R13 ;  /* 0x00000003000d9224 */ /* 0x000fe400078e020d */
[----:B------:R-:W-:Y:S01]  /*47a0*/  @!P1 IMAD R8, R9, R10, R8 ;  /* 0x0000000a09089224 */ /* 0x000fe200078e0208 */
[----:B-1----:R-:W-:Y:S06]  /*47b0*/  @!P5 BRA `(.L_x_84) ;  /* 0x000000400098d947 */ /* 0x002fec0003800000 */
.L_x_164:
[----:B------:R-:W-:Y:S01]  /*47c0*/  UIADD3 UR41, UPT, UPT, UR13, 0xd0, URZ ;  /* 0x000000d00d297890 */ /* 0x000fe2000fffe0ff */
[----:B------:R-:W-:Y:S01]  /*47d0*/  PLOP3.LUT P0, PT, P2, P0, PT, 0xf2, 0x2f ;  /* 0x00000000002f781c */ /* 0x000fe20001701e72 */
[----:B------:R-:W-:Y:S01]  /*47e0*/  UMOV UR22, 0x0 ;  /* 0x0000000000167882 */ /* 0x000fe20000000000 */
[----:B------:R-:W-:Y:S01]  /*47f0*/  UMOV UR23, 0x10000000 ;  /* 0x1000000000177882 */ /* 0x000fe20000000000 */
[----:B------:R-:W-:Y:S01]  /*4800*/  UPRMT UR21, UR37, 0x654, UR41 ;  /* 0x0000065425157896 */ /* 0x000fe20008000029 */
[----:B------:R-:W-:Y:S02]  /*4810*/  UMOV UR44, UR36 ;  /* 0x00000024002c7c82 */ /* 0x000fe40008000000 */
[----:B------:R-:W-:Y:S01]  /*4820*/  UMOV UR33, UR41 ;  /* 0x0000002900217c82 */ /* 0x000fe20008000000 */
[----:B------:R-:W-:Y:S01]  /*4830*/  UMOV UR28, UR36 ;  /* 0x00000024001c7c82 */ /* 0x000fe20008000000 */
[----:B------:R-:W-:Y:S01]  /*4840*/  UMOV UR25, UR41 ;  /* 0x0000002900197c82 */ /* 0x000fe20008000000 */
[----:B------:R-:W-:Y:S01]  /*4850*/  UMOV UR20, UR36 ;  /* 0x0000002400147c82 */ /* 0x000fe20008000000 */
[----:B------:R-:W-:Y:S01]  /*4860*/  UMOV UR17, UR41 ;  /* 0x0000002900117c82 */ /* 0x000fe20008000000 */
[----:B------:R-:W-:Y:S02]  /*4870*/  UMOV UR12, UR36 ;  /* 0x00000024000c7c82 */ /* 0x000fe40008000000 */
[----:B-1----:R-:W-:Y:S01]  /*4880*/  @!P0 IADD3 R3, P2, PT, R30, 0x580, RZ ;  /* 0x000005801e038810 */ /* 0x002fe20007f5e0ff */
[----:B------:R-:W-:Y:S01]  /*4890*/  @!P0 IMAD R195, R195, 0xa0, RZ ;  /* 0x000000a0c3c38824 */ /* 0x000fe200078e02ff */
[----:B------:R-:W-:Y:S01]  /*48a0*/  VOTEU.ALL UP1, P0 ;  /* 0x0000000000ff7886 */ /* 0x000fe20000020000 */
[----:B------:R-:W-:Y:S01]  /*48b0*/  VOTEU.ALL UP3, P0 ;  /* 0x0000000000ff7886 */ /* 0x000fe20000060000 */
[----:B------:R-:W-:Y:S01]  /*48c0*/  @!P0 R2UR UR9, R3 ;  /* 0x00000000030982ca */ /* 0x000fe200000e0000 */
[----:B------:R-:W-:Y:S01]  /*48d0*/  @!P0 IMAD.X R0, RZ, RZ, R31, P2 ;  /* 0x000000ffff008224 */ /* 0x000fe200010e061f */
[----:B------:R-:W-:Y:S01]  /*48e0*/  VOTEU.ALL UP4, P0 ;  /* 0x0000000000ff7886 */ /* 0x000fe20000080000 */
[----:B------:R-:W-:Y:S01]  /*48f0*/  @!P0 IMAD.SHL.U32 R205, R205, 0x40, RZ ;  /* 0x00000040cdcd8824 */ /* 0x000fe200078e00ff */
[----:B------:R-:W-:Y:S01]  /*4900*/  @!P0 R2UR UR42, R195 ;  /* 0x00000000c32a82ca */ /* 0x000fe200000e0000 */
[----:B------:R-:W-:Y:S01]  /*4910*/  VOTEU.ALL UP2, P0 ;  /* 0x0000000000ff7886 */ /* 0x000fe20000040000 */
[----:B------:R-:W-:Y:S01]  /*4920*/  @!P0 R2UR UR8, R0 ;  /* 0x00000000000882ca */ /* 0x000fe200000e0000 */
[----:B------:R-:W-:Y:S01]  /*4930*/  @!UP4 UIMAD UR5, UR6, 0x5000, UR4 ;  /* 0x000050000605c8a4 */ /* 0x000fe2000f8e0204 */
[----:B------:R-:W-:Y:S01]  /*4940*/  @!P0 R2UR UR43, R205 ;  /* 0x00000000cd2b82ca */ /* 0x000fe200000e0000 */
[----:B------:R-:W-:Y:S02]  /*4950*/  IMAD.IADD R195, R8, 0x1, R194 ;  /* 0x0000000108c37824 */ /* 0x000fe400078e02c2 */
[----:B------:R-:W-:Y:S01]  /*4960*/  @!UP4 UIADD3 UR40, UPT, UPT, UR5, 0x200, URZ ;  /* 0x000002000528c890 */ /* 0x000fe2000fffe0ff */
[----:B------:R-:W-:Y:S01]  /*4970*/  IMAD.IADD R205, R13, 0x1, R204 ;  /* 0x000000010dcd7824 */ /* 0x000fe200078e02cc */
[----:B------:R-:W-:Y:S01]  /*4980*/  @!UP4 UIADD3 UR32, UPT, UPT, UR5, 0x1200, URZ ;  /* 0x000012000520c890 */ /* 0x000fe2000fffe0ff */
[----:B------:R-:W-:Y:S01]  /*4990*/  IMAD.U32 R10, RZ, RZ, UR9 ;  /* 0x00000009ff0a7e24 */ /* 0x000fe2000f8e00ff */
[----:B------:R-:W-:Y:S02]  /*49a0*/  @!UP4 UIADD3 UR24, UPT, UPT, UR5, 0x2200, URZ ;  /* 0x000022000518c890 */ /* 0x000fe4000fffe0ff */
[----:B------:R-:W-:Y:S02]  /*49b0*/  @!UP4 UIADD3 UR34, UPT, UPT, UR42, 0x20, URZ ;  /* 0x000000202a22c890 */ /* 0x000fe4000fffe0ff */
[----:B------:R-:W-:Y:S01]  /*49c0*/  IMAD.U32 R11, RZ, RZ, UR8 ;  /* 0x00000008ff0b7e24 */ /* 0x000fe2000f8e00ff */
[----:B------:R-:W-:Y:S01]  /*49d0*/  @!P0 R2UR UR30, R10 ;  /* 0x000000000a1e82ca */ /* 0x000fe200000e0000 */
[----:B------:R-:W-:Y:S01]  /*49e0*/  UMOV UR35, UR43 ;  /* 0x0000002b00237c82 */ /* 0x000fe20008000000 */
[----:B------:R-:W-:Y:S02]  /*49f0*/  @!UP4 UIADD3 UR26, UPT, UPT, UR42, 0x40, URZ ;  /* 0x000000402a1ac890 */ /* 0x000fe4000fffe0ff */
[----:B------:R-:W-:Y:S01]  /*4a00*/  @!P0 R2UR UR31, R11 ;  /* 0x000000000b1f82ca */ /* 0x000fe200000e0000 */
[----:B------:R-:W-:Y:S01]  /*4a10*/  UMOV UR27, UR43 ;  /* 0x0000002b001b7c82 */ /* 0x000fe20008000000 */
[----:B------:R-:W-:Y:S02]  /*4a20*/  @!UP4 UIADD3 UR18, UPT, UPT, UR42, 0x60, URZ ;  /* 0x000000602a12c890 */ /* 0x000fe4000fffe0ff */
[----:B------:R-:W-:Y:S01]  /*4a30*/  @!UP4 UIADD3 UR16, UPT, UPT, UR5, 0x3200, URZ ;  /* 0x000032000510c890 */ /* 0x000fe2000fffe0ff */
[----:B------:R-:W-:Y:S01]  /*4a40*/  UMOV UR19, UR43 ;  /* 0x0000002b00137c82 */ /* 0x000fe20008000000 */
[----:B------:R-:W-:Y:S02]  /*4a50*/  @!UP4 UIADD3 UR10, UPT, UPT, UR42, 0x80, URZ ;  /* 0x000000802a0ac890 */ /* 0x000fe4000fffe0ff */
[----:B------:R-:W-:Y:S01]  /*4a60*/  @!UP4 UIADD3 UR8, UPT, UPT, UR5, 0x4200, URZ ;  /* 0x000042000508c890 */ /* 0x000fe2000fffe0ff */
[----:B------:R-:W-:Y:S01]  /*4a70*/  UMOV UR9, UR41 ;  /* 0x0000002900097c82 */ /* 0x000fe20008000000 */
[----:B------:R-:W-:Y:S03]  /*4a80*/  UMOV UR11, UR43 ;  /* 0x0000002b000b7c82 */ /* 0x000fe60008000000 */
[----:B------:R-:W-:Y:S01]  /*4a90*/  @!UP1 UTMALDG.3D [UR40], [UR30], desc[UR22] ;  /* 0x000016281e0095b4 */ /* 0x000fe20008011000 */
[----:B------:R-:W-:Y:S01]  /*4aa0*/  VOTEU.ALL UP1, P0 ;  /* 0x0000000000ff7886 */ /* 0x000fe20000020000 */
[----:B------:R1:W-:Y:S01]  /*4ab0*/  @!UP3 UTMALDG.3D [UR32], [UR30], desc[UR22] ;  /* 0x000016201e00b5b4 */ /* 0x0003e20008011000 */
[----:B------:R2:W-:Y:S01]  /*4ac0*/  @!UP2 UTMALDG.3D [UR24], [UR30], desc[UR22] ;  /* 0x000016181e00a5b4 */ /* 0x0005e20008011000 */
[----:B------:R-:W-:Y:S02]  /*4ad0*/  VOTEU.ALL UP2, P0 ;  /* 0x0000000000ff7886 */ /* 0x000fe40000040000 */
[----:B------:R2:W-:Y:S03]  /*4ae0*/  @!UP1 UTMALDG.3D [UR16], [UR30], desc[UR22] ;  /* 0x000016101e0095b4 */ /* 0x0005e60008011000 */
[----:B------:R2:W-:Y:S01]  /*4af0*/  @!UP2 UTMALDG.3D [UR8], [UR30], desc[UR22] ;  /* 0x000016081e00a5b4 */ /* 0x0005e20008011000 */
[----:B------:R2:W-:Y:S01]  /*4b00*/  @!P0 SYNCS.ARRIVE.TRANS64.RED.A0TR RZ, [UR13+0xd0], R25 ;  /* 0x0000d019ffff89a7 */ /* 0x0005e2000830040d */
[C---:B------:R-:W-:Y:S04]  /*4b10*/  ISETP.NE.AND P0, PT, R28.reuse, 0x2, PT ;  /* 0x000000021c00780c */ /* 0x040fe80003f05270 */
[----:B------:R-:W-:Y:S02]  /*4b20*/  SEL R0, RZ, 0x1, P0 ;  /* 0x00000001ff007807 */ /* 0x000fe40000000000 */
[----:B------:R-:W-:Y:S02]  /*4b30*/  SEL R28, R28, RZ, P0 ;  /* 0x000000ff1c1c7207 */ /* 0x000fe40000000000 */
[----:B------:R-:W-:Y:S02]  /*4b40*/  LOP3.LUT R27, R27, R0, RZ, 0x3c, !PT ;  /* 0x000000001b1b7212 */ /* 0x000fe400078e3cff */
[----:B-1----:R-:W-:Y:S01]  /*4b50*/  @P4 R2UR UR36, R26 ;  /* 0x000000001a2442ca */ /* 0x002fe200000e0000 */
[----:B------:R-:W-:Y:S01]  /*4b60*/  SYNCS.ARRIVE.TRANS64.RED.A1T0 RZ, [UR21], RZ ;  /* 0x000000ffffff79a7 */ /* 0x000fe20008100415 */
[----:B------:R-:W-:Y:S04]  /*4b70*/  UIADD3 UR21, UPT, UPT, UR6, 0x1, URZ ;  /* 0x0000000106157890 */ /* 0x000fe8000fffe0ff */
[----:B------:R-:W-:Y:S04]  /*4b80*/  UISETP.NE.AND UP1, UPT, UR21, 0x2, UPT ;  /* 0x000000021500788c */ /* 0x000fe8000bf25270 */
[----:B------:R-:W-:Y:S02]  /*4b90*/  USEL UR13, URZ, 0x1, UP1 ;  /* 0x00000001ff0d7887 */ /* 0x000fe40008800000 */
[----:B------:R-:W-:Y:S02]  /*4ba0*/  USEL UR6, UR21, URZ, UP1 ;  /* 0x000000ff15067287 */ /* 0x000fe40008800000 */
[----:B------:R-:W-:Y:S02]  /*4bb0*/  UPLOP3.LUT UP1, UPT, UPT, UPT, UPT, 0x80, 0x8 ;  /* 0x000000000008789c */ /* 0x000fe40003f2f070 */
[----:B------:R-:W-:Y:S01]  /*4bc0*/  LOP3.LUT R29, R29, UR13, RZ, 0x3c, !PT ;  /* 0x0000000d1d1d7c12 */ /* 0x000fe2000f8e3cff */
[----:B--2---:R-:W-:Y:S08]  /*4bd0*/  @P4 BRA `(.L_x_85) ;  /* 0xfffffff400304947 */ /* 0x004ff0000383ffff */
[----:B------:R-:W-:Y:S01]  /*4be0*/  UIADD3 UR5, UPT, UPT, UR4, 0xe0, URZ ;  /* 0x000000e004057890 */ /* 0x000fe2000fffe0ff */
[----:B------:R-:W-:-:S03]  /*4bf0*/  SHF.L.U32 R3, R29, 0x1f, RZ ;  /* 0x0000001f1d037819 */ /* 0x000fc600000006ff */
[----:B------:R-:W-:-:S09]  /*4c00*/  ULEA UR4, UR6, UR5, 0x3 ;  /* 0x0000000506047291 */ /* 0x000fd2000f8e18ff */
[----:B------:R-:W1:Y:S02]  /*4c10*/  SYNCS.PHASECHK.TRANS64.TRYWAIT P0, [UR4], R3 ;  /* 0x00000003ff0075a7 */ /* 0x000e640008001104 */
[----:B-1----:R-:W-:Y:S05]  /*4c20*/  @!P0 BRA `(.L_x_86) ;  /* 0x0000003c00948947 */ /* 0x002fea0003800000 */
.L_x_166:
[----:B------:R-:W-:-:S04]  /*4c30*/  UIADD3 UR6, UPT, UPT, UR6, 0x1, URZ ;  /* 0x0000000106067890 */ /* 0x000fc8000fffe0ff */
[----:B------:R-:W-:-:S04]  /*4c40*/  UISETP.NE.AND UP0, UPT, UR6, 0x2, UPT ;  /* 0x000000020600788c */ /* 0x000fc8000bf05270 */
[----:B------:R-:W-:Y:S02]  /*4c50*/  USEL UR4, URZ, 0x1, UP0 ;  /* 0x00000001ff047887 */ /* 0x000fe40008000000 */
[----:B------:R-:W-:-:S04]  /*4c60*/  USEL UR6, UR6, URZ, UP0 ;  /* 0x000000ff06067287 */ /* 0x000fc80008000000 */
[----:B------:R-:W-:Y:S01]  /*4c70*/  ULEA UR6, UR6, UR5, 0x3 ;  /* 0x0000000506067291 */ /* 0x000fe2000f8e18ff */
[----:B-1----:R-:W-:-:S04]  /*4c80*/  LOP3.LUT R3, R29, UR4, RZ, 0x3c, !PT ;  /* 0x000000041d037c12 */ /* 0x002fc8000f8e3cff */
[----:B------:R-:W-:Y:S01]  /*4c90*/  SHF.L.U32 R3, R3, 0x1f, RZ ;  /* 0x0000001f03037819 */ /* 0x000fe200000006ff */
[----:B------:R-:W-:-:S07]  /*4ca0*/  IMAD.U32 R0, RZ, RZ, UR6 ;  /* 0x00000006ff007e24 */ /* 0x000fce000f8e00ff */
.L_x_87:
[----:B-1----:R1:W2:Y:S02]  /*4cb0*/  SYNCS.PHASECHK.TRANS64.TRYWAIT P0, [R0+URZ], R3 ;  /* 0x00000003000075a7 */ /* 0x0022a400080011ff */
[----:B--2---:R-:W-:Y:S05]  /*4cc0*/  @!P0 NANOSLEEP.SYNCS 0x989680 ;  /* 0x009896800000895d */ /* 0x004fea0003900000 */
[----:B------:R-:W2:Y:S02]  /*4cd0*/  @!P0 SYNCS.PHASECHK.TRANS64 P0, [R0+URZ], R3 ;  /* 0x00000003000085a7 */ /* 0x000ea400080010ff */
[----:B--2---:R-:W-:Y:S05]  /*4ce0*/  @P0 EXIT ;  /* 0x000000000000094d */ /* 0x004fea0003800000 */
[----:B------:R-:W-:Y:S05]  /*4cf0*/  BRA `(.L_x_87) ;  /* 0xfffffffc00ec7947 */ /* 0x000fea000383ffff */
.L_x_77:
[----:B------:R-:W-:-:S06]  /*4d00*/  UISETP.GE.AND UP1, UPT, UR8, 0x4, UPT ;  /* 0x000000040800788c */ /* 0x000fcc000bf26270 */
[----:B------:R-:W-:-:S13]  /*4d10*/  PLOP3.LUT P0, PT, PT, PT, UP1, 0x80, 0x8 ;  /* 0x000000000008781c */ /* 0x000fda0003f0f018 */
[----:B------:R-:W-:Y:S05]  /*4d20*/  @!P0 EXIT ;  /* 0x000000000000894d */ /* 0x000fea0003800000 */
[----:B------:R-:W-:Y:S01]  /*4d30*/  BAR.SYNC.DEFER_BLOCKING 0x6, 0xa0 ;  /* 0x0182800000007b1d */ /* 0x000fe20000010000 */
[C---:B------:R-:W-:Y:S01]  /*4d40*/  IMAD.SHL.U32 R7, R218.reuse, 0x20, RZ ;  /* 0x00000020da077824 */ /* 0x040fe200078e00ff */
[----:B------:R-:W-:Y:S01]  /*4d50*/  SHF.R.U32.HI R0, RZ, 0x1, R218 ;  /* 0x00000001ff007819 */ /* 0x000fe200000116da */
[C---:B------:R-:W-:Y:S01]  /*4d60*/  IMAD.SHL.U32 R210, R218.reuse, 0x10, RZ ;  /* 0x00000010dad27824 */ /* 0x040fe200078e00ff */
[C---:B------:R-:W-:Y:S01]  /*4d70*/  LOP3.LUT P0, RZ, R218.reuse, 0x4, RZ, 0xc0, !PT ;  /* 0x00000004daff7812 */ /* 0x040fe2000780c0ff */
[----:B------:R-:W-:Y:S01]  /*4d80*/  IMAD.U32 R2, R218, 0x10000, RZ ;  /* 0x00010000da027824 */ /* 0x000fe200078e00ff */
[----:B------:R-:W-:Y:S02]  /*4d90*/  UMOV UR40, 0x400 ;  /* 0x0000040000287882 */ /* 0x000fe40000000000 */
[----:B------:R-:W1:Y:S01]  /*4da0*/  LDC R209, c[0x0][0x370] ;  /* 0x0000dc00ffd17b82 */ /* 0x000e620000000800 */
[----:B------:R-:W-:Y:S01]  /*4db0*/  ULEA UR40, UR37, UR40, 0x18 ;  /* 0x0000002825287291 */ /* 0x000fe2000f8ec0ff */
[----:B------:R-:W-:Y:S01]  /*4dc0*/  LOP3.LUT R5, R7, 0xc0, RZ, 0xc0, !PT ;  /* 0x000000c007057812 */ /* 0x000fe200078ec0ff */
[----:B------:R-:W-:Y:S01]  /*4dd0*/  IMAD.MOV.U32 R217, RZ, RZ, 0x10 ;  /* 0x00000010ffd97424 */ /* 0x000fe200078e00ff */
[----:B------:R-:W-:Y:S01]  /*4de0*/  LOP3.LUT R210, R210, 0x600, RZ, 0xc0, !PT ;  /* 0x00000600d2d27812 */ /* 0x000fe200078ec0ff */
[----:B------:R-:W-:Y:S01]  /*4df0*/  IMAD.MOV.U32 R216, RZ, RZ, 0x1 ;  /* 0x00000001ffd87424 */ /* 0x000fe200078e00ff */
[----:B------:R-:W-:Y:S01]  /*4e00*/  LOP3.LUT R0, R5, 0x8, R0, 0xf8, !PT ;  /* 0x0000000805007812 */ /* 0x000fe200078ef800 */
[----:B------:R-:W-:Y:S01]  /*4e10*/  IMAD.SHL.U32 R5, R218, 0x4, RZ ;  /* 0x00000004da057824 */ /* 0x000fe200078e00ff */
[----:B------:R-:W2:Y:S01]  /*4e20*/  LDC R94, c[0x0][0xb0c] ;  /* 0x0002c300ff5e7b82 */ /* 0x000ea20000000800 */
[----:B------:R-:W-:Y:S01]  /*4e30*/  LOP3.LUT R210, R210, 0x20, R7, 0xf8, !PT ;  /* 0x00000020d2d27812 */ /* 0x000fe200078ef807 */
[----:B------:R-:W-:Y:S01]  /*4e40*/  IMAD.MOV.U32 R96, RZ, RZ, RZ ;  /* 0x000000ffff607224 */ /* 0x000fe200078e00ff */
[----:B------:R-:W-:-:S02]  /*4e50*/  LOP3.LUT R2, R2, 0x600000, RZ, 0xc0, !PT ;  /* 0x0060000002027812 */ /* 0x000fc400078ec0ff */
[----:B------:R-:W-:Y:S02]  /*4e60*/  CS2R R214, SRZ ;  /* 0x0000000000d67805 */ /* 0x000fe4000001ff00 */
[----:B------:R-:W-:Y:S01]  /*4e70*/  LOP3.LUT R5, R0, 0x18, R5, 0x78, !PT ;  /* 0x0000001800057812 */ /* 0x000fe200078e7805 */
[----:B------:R-:W-:Y:S01]  /*4e80*/  IMAD.MOV.U32 R220, RZ, RZ, RZ ;  /* 0x000000ffffdc7224 */ /* 0x000fe200078e00ff */
[----:B------:R-:W-:Y:S01]  /*4e90*/  LOP3.LUT R210, R210, 0x100, R7, 0xf8, !PT ;  /* 0x00000100d2d27812 */ /* 0x000fe200078ef807 */
[----:B------:R-:W4:Y:S01]  /*4ea0*/  LDC R207, c[0x0][0xb20] ;  /* 0x0002c800ffcf7b82 */ /* 0x000f220000000800 */
[----:B------:R-:W3:Y:S01]  /*4eb0*/  LDS R3, [UR40+0x1b0] ;  /* 0x0001b028ff037984 */ /* 0x000ee20008000800 */
[----:B------:R-:W-:Y:S01]  /*4ec0*/  LOP3.LUT R218, R218, 0x60, RZ, 0xc0, !PT ;  /* 0x00000060dada7812 */ /* 0x000fe200078ec0ff */
[----:B------:R-:W-:Y:S01]  /*4ed0*/  IMAD.MOV.U32 R213, RZ, RZ, RZ ;  /* 0x000000ffffd57224 */ /* 0x000fe200078e00ff */
[----:B------:R-:W-:Y:S01]  /*4ee0*/  LOP3.LUT R210, R210, R5, RZ, 0xfc, !PT ;  /* 0x00000005d2d27212 */ /* 0x000fe200078efcff */
[----:B------:R-:W1:Y:S01]  /*4ef0*/  LDCU.64 UR48, c[0x0][0x348] ;  /* 0x00006900ff3077ac */ /* 0x000e620008000a00 */
[----:B------:R-:W-:-:S02]  /*4f00*/  SEL R217, R217, 0xfffffff0, !P0 ;  /* 0xfffffff0d9d97807 */ /* 0x000fc40004000000 */
[----:B------:R-:W1:Y:S01]  /*4f10*/  LDC R93, c[0x0][0xb30] ;  /* 0x0002cc00ff5d7b82 */ /* 0x000e620000000800 */
[----:B------:R-:W1:Y:S01]  /*4f20*/  LDCU.64 UR38, c[0x0][0x888] ;  /* 0x00011100ff2677ac */ /* 0x000e620008000a00 */
[----:B------:R-:W-:Y:S01]  /*4f30*/  UIADD3 UR43, UPT, UPT, UR40, 0x200, URZ ;  /* 0x00000200282b7890 */ /* 0x000fe2000fffe0ff */
[----:B------:R-:W-:-:S05]  /*4f40*/  UMOV UR42, URZ ;  /* 0x000000ff002a7c82 */ /* 0x000fca0008000000 */
[----:B------:R-:W1:Y:S01]  /*4f50*/  LDC.64 R192, c[0x0][0xb10] ;  /* 0x0002c400ffc07b82 */ /* 0x000e620000000a00 */
[----:B------:R-:W-:-:S07]  /*4f60*/  UMOV UR41, URZ ;  /* 0x000000ff00297c82 */ /* 0x000fce0008000000 */
[----:B------:R-:W1:Y:S08]  /*4f70*/  LDC.64 R90, c[0x0][0xb18] ;  /* 0x0002c600ff5a7b82 */ /* 0x000e700000000a00 */
[----:B------:R-:W1:Y:S08]  /*4f80*/  LDC.64 R188, c[0x0][0x888] ;  /* 0x00022200ffbc7b82 */ /* 0x000e700000000a00 */
[----:B------:R-:W1:Y:S01]  /*4f90*/  LDC.64 R88, c[0x0][0xb28] ;  /* 0x0002ca00ff587b82 */ /* 0x000e620000000a00 */
[----:B---3--:R-:W-:-:S07]  /*4fa0*/  IMAD.IADD R2, R3, 0x1, R2 ;  /* 0x0000000103027824 */ /* 0x008fce00078e0202 */
[----:B------:R-:W3:Y:S08]  /*4fb0*/  LDC.64 R190, c[0x0][0x890] ;  /* 0x00022400ffbe7b82 */ /* 0x000ef00000000a00 */
[----:B------:R-:W1:Y:S08]  /*4fc0*/  LDC.64 R186, c[0x0][0x8b0] ;  /* 0x00022c00ffba7b82 */ /* 0x000e700000000a00 */
[----:B------:R-:W1:Y:S08]  /*4fd0*/  LDC.64 R184, c[0x0][0x8a8] ;  /* 0x00022a00ffb87b82 */ /* 0x000e700000000a00 */
[----:B--2-4-:R-:W1:Y:S02]  /*4fe0*/  LDC R208, c[0x0][0x374] ;  /* 0x0000dd00ffd07b82 */ /* 0x014e640000000800 */
.L_x_111:
[----:B------:R-:W-:Y:S02]  /*4ff0*/  LEA R0, R220, UR40, 0x3 ;  /* 0x00000028dc007c11 */ /* 0x000fe4000f8e18ff */
[----:B------:R-:W-:Y:S02]  /*5000*/  SHF.L.U32 R3, R214, 0x1f, RZ ;  /* 0x0000001fd6037819 */ /* 0x000fe400000006ff */
[----:B------:R-:W-:Y:S02]  /*5010*/  LEA R16, R220, UR40, 0x4 ;  /* 0x00000028dc107c11 */ /* 0x000fe4000f8e20ff */
[----:B--2---:R-:W2:Y:S02]  /*5020*/  SYNCS.PHASECHK.TRANS64.TRYWAIT P0, [R0+URZ+0x100], R3 ;  /* 0x00010003000075a7 */ /* 0x004ea400080011ff */
[----:B--2---:R-:W-:Y:S05]  /*5030*/  @!P0 BRA `(.L_x_88) ;  /* 0x0000003800a88947 */ /* 0x004fea0003800000 */
.L_x_167:
[----:B------:R-:W4:Y:S01]  /*5040*/  LDC.64 R14, c[0x0][0xb10] ;  /* 0x0002c400ff0e7b82 */ /* 0x000f220000000a00 */
[----:B------:R-:W3:Y:S01]  /*5050*/  LDS.128 R16, [R16+0x190] ;  /* 0x0001900010107984 */ /* 0x000ee20000000c00 */
[----:B-1----:R-:W-:Y:S01]  /*5060*/  ISETP.NE.AND P1, PT, R93, 0x1, PT ;  /* 0x000000015d00780c */ /* 0x002fe20003f25270 */
[----:B--2---:R-:W-:Y:S01]  /*5070*/  VIADD R0, R0, 0x110 ;  /* 0x0000011000007836 */ /* 0x004fe20000000000 */
[----:B------:R-:W-:Y:S04]  /*5080*/  ISETP.GE.AND P0, PT, R92, 0x1, PT ;  /* 0x000000015c00780c */ /* 0x000fe80003f06270 */
[----:B------:R-:W1:Y:S01]  /*5090*/  LDC.64 R12, c[0x0][0xb18] ;  /* 0x0002c600ff0c7b82 */ /* 0x000e620000000a00 */
[----:B------:R-:W-:Y:S01]  /*50a0*/  PRMT R0, RZ, 0x654, R0 ;  /* 0x00000654ff007816 */ /* 0x000fe20000000000 */
[----:B------:R-:W-:Y:S01]  /*50b0*/  @!PT LDS RZ, [RZ] ;  /* 0x00000000fffff984 */ /* 0x000fe20000000800 */
[----:B------:R-:W-:Y:S01]  /*50c0*/  @!PT LDS RZ, [RZ] ;  /* 0x00000000fffff984 */ /* 0x000fe20000000800 */
[----:B------:R-:W-:Y:S01]  /*50d0*/  @!PT LDS RZ, [RZ] ;  /* 0x00000000fffff984 */ /* 0x000fe20000000800 */
[----:B------:R-:W-:Y:S01]  /*50e0*/  @!PT LDS RZ, [RZ] ;  /* 0x00000000fffff984 */ /* 0x000fe20000000800 */
[----:B------:R2:W-:Y:S06]  /*50f0*/  MEMBAR.ALL.CTA ;  /* 0x0000000000007992 */ /* 0x0005ec0000008000 */
[----:B--2---:R-:W2:Y:S01]  /*5100*/  FENCE.VIEW.ASYNC.S ;  /* 0x00000000000073c6 */ /* 0x004ea20000000000 */
[----:B------:R-:W1:Y:S08]  /*5110*/  @!P1 LDC R11, c[0x0][0xb20] ;  /* 0x0002c800ff0b9b82 */ /* 0x000e700000000800 */
[----:B------:R-:W1:Y:S01]  /*5120*/  @!P1 LDC R10, c[0x0][0xb0c] ;  /* 0x0002c300ff0a9b82 */ /* 0x000e620000000800 */
[----:B--2---:R2:W-:Y:S01]  /*5130*/  SYNCS.ARRIVE.TRANS64.RED.A1T0 RZ, [R0+URZ], RZ ;  /* 0x000000ff00ff79a7 */ /* 0x0045e200081004ff */
[----:B---3--:R-:W-:Y:S04]  /*5140*/  LOP3.LUT P4, RZ, R18, 0x1, RZ, 0xc0, !PT ;  /* 0x0000000112ff7812 */ /* 0x008fe8000788c0ff */
[----:B------:R-:W-:Y:S09]  /*5150*/  P2R R219, PR, RZ, 0x10 ;  /* 0x00000010ffdb7803 */ /* 0x000ff20000000000 */
[----:B------:R-:W-:Y:S02]  /*5160*/  @P4 MOV R97, R16 ;  /* 0x0000001000614202 */ /* 0x000fe40000000f00 */
[----:B------:R-:W-:Y:S01]  /*5170*/  @P4 LOP3.LUT R95, R17, 0xffff, RZ, 0xc0, !PT ;  /* 0x0000ffff115f4812 */ /* 0x000fe200078ec0ff */
[----:B--2-4-:R-:W-:Y:S06]  /*5180*/  @!P0 BRA `(.L_x_89) ;  /* 0x0000000000a48947 */ /* 0x014fec0003800000 */
[----:B------:R-:W-:Y:S01]  /*5190*/  IMAD.HI.U32 R22, R208, R91, RZ ;  /* 0x0000005bd0167227 */ /* 0x000fe200078e00ff */
[----:B------:R-:W-:Y:S02]  /*51a0*/  ISETP.NE.AND P0, PT, R90, 0x1, PT ;  /* 0x000000015a00780c */ /* 0x000fe40003f05270 */
[----:B------:R-:W-:Y:S01]  /*51b0*/  ISETP.NE.AND P2, PT, R92, 0x1, PT ;  /* 0x000000015c00780c */ /* 0x000fe20003f45270 */
[-C--:B------:R-:W-:Y:S01]  /*51c0*/  IMAD.HI.U32 R20, R209, R192.reuse, RZ ;  /* 0x000000c0d1147227 */ /* 0x080fe200078e00ff */
[----:B------:R-:W-:Y:S02]  /*51d0*/  SHF.R.U32.HI R21, RZ, R207, R22 ;  /* 0x000000cfff157219 */ /* 0x000fe40000011616 */
[----:B------:R-:W-:Y:S01]  /*51e0*/  ISETP.NE.AND P3, PT, R94, 0x1, PT ;  /* 0x000000015e00780c */ /* 0x000fe20003f65270 */
[----:B------:R-:W-:Y:S01]  /*51f0*/  IMAD.HI.U32 R26, R95, R91, RZ ;  /* 0x0000005b5f1a7227 */ /* 0x000fe200078e00ff */
[----:B------:R-:W-:Y:S02]  /*5200*/  SHF.R.U32.HI R20, RZ, R193, R20 ;  /* 0x000000c1ff147219 */ /* 0x000fe40000011614 */
[----:B------:R-:W-:Y:S01]  /*5210*/  SEL R3, R208, R21, !P0 ;  /* 0x00000015d0037207 */ /* 0x000fe20004000000 */
[----:B------:R-:W-:Y:S01]  /*5220*/  IMAD.HI.U32 R24, R97, R192, RZ ;  /* 0x000000c061187227 */ /* 0x000fe200078e00ff */
[----:B------:R-:W-:Y:S03]  /*5230*/  SEL R7, R209, R20, !P3 ;  /* 0x00000014d1077207 */ /* 0x000fe60005800000 */
[-C--:B------:R-:W-:Y:S01]  /*5240*/  IMAD.HI.U32 R20, R3, R88.reuse, RZ ;  /* 0x0000005803147227 */ /* 0x080fe200078e00ff */
[----:B------:R-:W-:Y:S03]  /*5250*/  SHF.R.U32.HI R24, RZ, R193, R24 ;  /* 0x000000c1ff187219 */ /* 0x000fe60000011618 */
[----:B------:R-:W-:Y:S01]  /*5260*/  IMAD.HI.U32 R22, R7, R88, RZ ;  /* 0x0000005807167227 */ /* 0x000fe200078e00ff */
[----:B------:R-:W-:Y:S02]  /*5270*/  @P2 SHF.R.U32.HI R3, RZ, R89, R20 ;  /* 0x00000059ff032219 */ /* 0x000fe40000011614 */
[----:B------:R-:W-:Y:S02]  /*5280*/  SHF.R.U32.HI R20, RZ, R207, R26 ;  /* 0x000000cfff147219 */ /* 0x000fe4000001161a */
[----:B------:R-:W-:Y:S01]  /*5290*/  @P2 SHF.R.U32.HI R7, RZ, R89, R22 ;  /* 0x00000059ff072219 */ /* 0x000fe20000011616 */
[C---:B------:R-:W-:Y:S01]  /*52a0*/  IMAD R4, R92.reuse, R3, RZ ;  /* 0x000000035c047224 */ /* 0x040fe200078e02ff */
[----:B------:R-:W-:Y:S02]  /*52b0*/  SEL R5, R95, R20, !P0 ;  /* 0x000000145f057207 */ /* 0x000fe40004000000 */
[----:B------:R-:W-:Y:S01]  /*52c0*/  SEL R3, R97, R24, !P3 ;  /* 0x0000001861037207 */ /* 0x000fe20005800000 */
[----:B------:R-:W-:Y:S01]  /*52d0*/  IMAD R6, R92, R7, RZ ;  /* 0x000000075c067224 */ /* 0x000fe200078e02ff */
[C---:B------:R-:W-:Y:S01]  /*52e0*/  ISETP.GE.AND P0, PT, R5.reuse, R4, PT ;  /* 0x000000040500720c */ /* 0x040fe20003f06270 */
[----:B------:R-:W-:Y:S03]  /*52f0*/  IMAD.HI.U32 R8, R5, R88, RZ ;  /* 0x0000005805087227 */ /* 0x000fe600078e00ff */
[----:B------:R-:W-:Y:S01]  /*5300*/  ISETP.GE.OR P0, PT, R3, R6, P0 ;  /* 0x000000060300720c */ /* 0x000fe20000706670 */
[----:B------:R-:W-:Y:S01]  /*5310*/  IMAD.MOV R6, RZ, RZ, -R3 ;  /* 0x000000ffff067224 */ /* 0x000fe200078e0a03 */
[-C--:B------:R-:W-:Y:S03]  /*5320*/  SHF.R.U32.HI R8, RZ, R89.reuse, R8 ;  /* 0x00000059ff087219 */ /* 0x080fe60000011608 */
[----:B------:R-:W-:Y:S01]  /*5330*/  IMAD R97, R94, R6, R97 ;  /* 0x000000065e617224 */ /* 0x000fe200078e0261 */
[----:B------:R-:W-:Y:S05]  /*5340*/  SEL R9, R5, R8, !P2 ;  /* 0x0000000805097207 */ /* 0x000fea0005000000 */
[----:B------:R-:W-:Y:S02]  /*5350*/  IMAD.MOV R8, RZ, RZ, -R9 ;  /* 0x000000ffff087224 */ /* 0x000fe400078e0a09 */
[C---:B------:R-:W-:Y:S04]  /*5360*/  @!P0 IMAD.HI.U32 R4, R3.reuse, R88, RZ ;  /* 0x0000005803048227 */ /* 0x040fe800078e00ff */
[----:B------:R-:W-:Y:S01]  /*5370*/  IMAD R8, R92, R8, R5 ;  /* 0x000000085c087224 */ /* 0x000fe200078e0205 */
[----:B------:R-:W-:Y:S04]  /*5380*/  @!P0 SHF.R.U32.HI R4, RZ, R89, R4 ;  /* 0x00000059ff048219 */ /* 0x000fe80000011604 */
[----:B------:R-:W-:Y:S02]  /*5390*/  @!P0 SEL R0, R3, R4, !P2 ;  /* 0x0000000403008207 */ /* 0x000fe40005000000 */
[----:B------:R-:W-:Y:S02]  /*53a0*/  IADD3 R4, PT, PT, -R5, RZ, RZ ;  /* 0x000000ff05047210 */ /* 0x000fe40007ffe1ff */
[----:B------:R-:W-:Y:S01]  /*53b0*/  @!P0 IADD3 R9, PT, PT, R9, -R0, RZ ;  /* 0x8000000009098210 */ /* 0x000fe20007ffe0ff */
[----:B------:R-:W-:Y:S02]  /*53c0*/  @!P0 IMAD R0, R7, R8, R0 ;  /* 0x0000000807008224 */ /* 0x000fe400078e0200 */
[----:B------:R-:W-:Y:S02]  /*53d0*/  IMAD R95, R90, R4, R95 ;  /* 0x000000045a5f7224 */ /* 0x000fe400078e025f */
[----:B------:R-:W-:Y:S02]  /*53e0*/  @!P0 IMAD R5, R9, R92, R3 ;  /* 0x0000005c09058224 */ /* 0x000fe400078e0203 */
[----:B------:R-:W-:Y:S04]  /*53f0*/  @!P0 IMAD.MOV.U32 R3, RZ, RZ, R0 ;  /* 0x000000ffff038224 */ /* 0x000fe800078e0000 */
[----:B------:R-:W-:Y:S02]  /*5400*/  IMAD R97, R3, R94, R97 ;  /* 0x0000005e03617224 */ /* 0x000fe400078e0261 */
[----:B------:R-:W-:Y:S07]  /*5410*/  IMAD R95, R5, R90, R95 ;  /* 0x0000005a055f7224 */ /* 0x000fee00078e025f */
.L_x_89:
[----:B-1----:R-:W-:Y:S01]  /*5420*/  @!P1 IMAD.HI.U32 R4, R95, R13, RZ ;  /* 0x0000000d5f049227 */ /* 0x002fe200078e00ff */
[----:B------:R-:W-:Y:S01]  /*5430*/  @!P1 ISETP.NE.AND P0, PT, R12, 0x1, PT ;  /* 0x000000010c00980c */ /* 0x000fe20003f05270 */
[----:B------:R-:W-:Y:S01]  /*5440*/  ULOP3.LUT UP0, URZ, UR43, 0x1b0, URZ, 0xc0, !UPT ;  /* 0x000001b02bff7892 */ /* 0x000fe2000f80c0ff */
[----:B------:R-:W-:Y:S01]  /*5450*/  @!P1 ISETP.NE.AND P2, PT, R10, 0x1, PT ;  /* 0x000000010a00980c */ /* 0x000fe20003f45270 */
[----:B------:R-:W-:Y:S01]  /*5460*/  @!P1 IMAD.HI.U32 R0, R97, R14, RZ ;  /* 0x0000000e61009227 */ /* 0x000fe200078e00ff */
[----:B------:R-:W-:Y:S02]  /*5470*/  @!P1 SHF.R.U32.HI R4, RZ, R11, R4 ;  /* 0x0000000bff049219 */ /* 0x000fe40000011604 */
[----:B------:R-:W-:Y:S01]  /*5480*/  @P4 SHF.R.U32.HI R212, RZ, 0x10, R17 ;  /* 0x00000010ffd44819 */ /* 0x000fe20000011611 */
[----:B------:R-:W-:Y:S01]  /*5490*/  VIADD R220, R220, 0x1 ;  /* 0x00000001dcdc7836 */ /* 0x000fe20000000000 */
[----:B------:R-:W-:Y:S02]  /*54a0*/  @!P1 SHF.R.U32.HI R0, RZ, R15, R0 ;  /* 0x0000000fff009219 */ /* 0x000fe40000011600 */
[----:B------:R-:W-:Y:S02]  /*54b0*/  @!P1 SEL R3, R95, R4, !P0 ;  /* 0x000000045f039207 */ /* 0x000fe40004000000 */
[----:B------:R-:W-:Y:S05]  /*54c0*/  @!P1 SEL R4, R97, R0, !P2 ;  /* 0x0000000061049207 */ /* 0x000fea0005000000 */
[----:B------:R-:W-:Y:S02]  /*54d0*/  @!P1 IMAD.IADD R0, R3, 0x1, -R4 ;  /* 0x0000000103009824 */ /* 0x000fe400078e0a04 */
[----:B------:R-:W-:Y:S02]  /*54e0*/  @!P1 IMAD.IADD R3, R4, 0x1, -R3 ;  /* 0x0000000104039824 */ /* 0x000fe400078e0a03 */
[----:B------:R-:W-:Y:S02]  /*54f0*/  @!P1 IMAD R97, R0, R10, R97 ;  /* 0x0000000a00619224 */ /* 0x000fe400078e0261 */
[----:B------:R-:W-:Y:S01]  /*5500*/  @!P1 IMAD R95, R3, R12, R95 ;  /* 0x0000000c035f9224 */ /* 0x000fe200078e025f */
[----:B------:R-:W-:Y:S06]  /*5510*/  BRA.U !UP0, `(.L_x_90) ;  /* 0x00000001087c7547 */ /* 0x000fec000b800000 */
[----:B------:R-:W1:Y:S01]  /*5520*/  LDCU.64 UR8, c[0x4][0x80] ;  /* 0x01001000ff0877ac */ /* 0x000e620008000a00 */
[----:B------:R-:W-:Y:S01]  /*5530*/  MOV R16, 0x0 ;  /* 0x0000000000107802 */ /* 0x000fe20000000f00 */
[----:B------:R-:W-:Y:S02]  /*5540*/  HFMA2 R12, -RZ, RZ, 0, 5.9604644775390625e-08 ;  /* 0x00000001ff0c7431 */ /* 0x000fe400000001ff */
[----:B------:R-:W-:Y:S01]  /*5550*/  IMAD.MOV.U32 R8, RZ, RZ, 0x70 ;  /* 0x00000070ff087424 */ /* 0x000fe200078e00ff */
[----:B------:R2:W3:Y:S01]  /*5560*/  LDC.64 R14, c[0x4][R16] ;  /* 0x01000000100e7b82 */ /* 0x0004e20000000a00 */
[----:B------:R-:W4:Y:S01]  /*5570*/  LDCU.64 UR6, c[0x4][0x88] ;  /* 0x01001100ff0677ac */ /* 0x000f220008000a00 */
[----:B------:R-:W-:Y:S01]  /*5580*/  IMAD.MOV.U32 R13, RZ, RZ, RZ ;  /* 0x000000ffff0d7224 */ /* 0x000fe200078e00ff */
[----:B------:R-:W2:Y:S01]  /*5590*/  LDCU.64 UR4, c[0x4][0x8] ;  /* 0x01000100ff0477ac */ /* 0x000ea20008000a00 */
[----:B-1----:R-:W-:Y:S01]  /*55a0*/  MOV R5, UR9 ;  /* 0x0000000900057c02 */ /* 0x002fe20008000f00 */
[----:B------:R-:W-:Y:S01]  /*55b0*/  IMAD.U32 R4, RZ, RZ, UR8 ;  /* 0x00000008ff047e24 */ /* 0x000fe2000f8e00ff */
[----:B----4-:R-:W-:Y:S01]  /*55c0*/  MOV R7, UR7 ;  /* 0x0000000700077c02 */ /* 0x010fe20008000f00 */
[----:B------:R-:W-:Y:S01]  /*55d0*/  IMAD.U32 R6, RZ, RZ, UR6 ;  /* 0x00000006ff067e24 */ /* 0x000fe2000f8e00ff */
[----:B--2---:R-:W-:Y:S01]  /*55e0*/  MOV R11, UR5 ;  /* 0x00000005000b7c02 */ /* 0x004fe20008000f00 */
[----:B------:R-:W-:Y:S02]  /*55f0*/  IMAD.U32 R10, RZ, RZ, UR4 ;  /* 0x00000004ff0a7e24 */ /* 0x000fe4000f8e00ff */
[----:B------:R-:W-:Y:S07]  /*5600*/  LEPC R20, `(.L_x_91) ;  /* 0x000000001014794e */ /* 0x000fee0000000000 */
[----:B---3-5:R-:W-:Y:S05]  /*5610*/  CALL.ABS.NOINC R14 ;  /* 0x000000000e007343 */ /* 0x028fea0003c00000 */
.L_x_91:
[----:B------:R-:W1:Y:S01]  /*5620*/  LDCU.64 UR8, c[0x4][0x80] ;  /* 0x01001000ff0877ac */ /* 0x000e620008000a00 */
[----:B------:R-:W2:Y:S01]  /*5630*/  LDC.64 R16, c[0x4][R16] ;  /* 0x0100000010107b82 */ /* 0x000ea20000000a00 */
[----:B------:R-:W-:Y:S02]  /*5640*/  HFMA2 R12, -RZ, RZ, 0, 5.9604644775390625e-08 ;  /* 0x00000001ff0c7431 */ /* 0x000fe400000001ff */
[----:B------:R-:W-:Y:S02]  /*5650*/  IMAD.MOV.U32 R8, RZ, RZ, 0x70 ;  /* 0x00000070ff087424 */ /* 0x000fe400078e00ff */
[----:B------:R-:W-:Y:S01]  /*5660*/  IMAD.MOV.U32 R13, RZ, RZ, RZ ;  /* 0x000000ffff0d7224 */ /* 0x000fe200078e00ff */
[----:B------:R-:W3:Y:S01]  /*5670*/  LDCU.64 UR6, c[0x4][0x88] ;  /* 0x01001100ff0677ac */ /* 0x000ee20008000a00 */
[----:B------:R-:W4:Y:S01]  /*5680*/  LDCU.64 UR4, c[0x4][0x8] ;  /* 0x01000100ff0477ac */ /* 0x000f220008000a00 */
[----:B-1----:R-:W-:Y:S02]  /*5690*/  MOV R4, UR8 ;  /* 0x0000000800047c02 */ /* 0x002fe40008000f00 */
[----:B------:R-:W-:Y:S02]  /*56a0*/  MOV R5, UR9 ;  /* 0x0000000900057c02 */ /* 0x000fe40008000f00 */
[----:B---3--:R-:W-:Y:S01]  /*56b0*/  MOV R7, UR7 ;  /* 0x0000000700077c02 */ /* 0x008fe20008000f00 */
[----:B------:R-:W-:Y:S01]  /*56c0*/  IMAD.U32 R6, RZ, RZ, UR6 ;  /* 0x00000006ff067e24 */ /* 0x000fe2000f8e00ff */
[----:B----4-:R-:W-:Y:S01]  /*56d0*/  MOV R11, UR5 ;  /* 0x00000005000b7c02 */ /* 0x010fe20008000f00 */
[----:B------:R-:W-:Y:S02]  /*56e0*/  IMAD.U32 R10, RZ, RZ, UR4 ;  /* 0x00000004ff0a7e24 */ /* 0x000fe4000f8e00ff */
[----:B------:R-:W-:Y:S07]  /*56f0*/  LEPC R20, `(.L_x_90) ;  /* 0x000000001014794e */ /* 0x000fee0000000000 */
[----:B--2---:R-:W-:Y:S05]  /*5700*/  CALL.ABS.NOINC R16 ;  /* 0x0000000010007343 */ /* 0x004fea0003c00000 */
.L_x_90:
[----:B------:R-:W-:Y:S01]  /*5710*/  ISETP.NE.U32.AND P2, PT, R190, RZ, PT ;  /* 0x000000ffbe00720c */ /* 0x000fe20003f45070 */
[----:B------:R-:W-:Y:S01]  /*5720*/  UISETP.NE.AND UP1, UPT, UR44, URZ, UPT ;  /* 0x000000ff2c00728c */ /* 0x000fe2000bf25270 */
[----:B------:R-:W-:Y:S02]  /*5730*/  ISETP.NE.U32.AND P4, PT, R186, RZ, PT ;  /* 0x000000ffba00720c */ /* 0x000fe40003f85070 */
[----:B------:R-:W-:Y:S02]  /*5740*/  ISETP.NE.AND.EX P2, PT, R191, RZ, PT, P2 ;  /* 0x000000ffbf00720c */ /* 0x000fe40003f45320 */
[----:B------:R-:W-:Y:S02]  /*5750*/  PLOP3.LUT P1, PT, PT, PT, PT, 0x8, 0x80 ;  /* 0x000000000080781c */ /* 0x000fe40003f2e170 */
[----:B------:R-:W-:Y:S02]  /*5760*/  PLOP3.LUT P0, PT, PT, PT, UP1, 0x80, 0x8 ;  /* 0x000000000008781c */ /* 0x000fe40003f0f018 */
[----:B------:R-:W-:Y:S02]  /*5770*/  ISETP.NE.AND.EX P4, PT, R187, RZ, PT, P4 ;  /* 0x000000ffbb00720c */ /* 0x000fe40003f85340 */
[----:B------:R-:W1:Y:S09]  /*5780*/  @UP1 LDCU.64 UR4, c[0x0][0x888] ;  /* 0x00011100ff0417ac */ /* 0x000e720008000a00 */
[----:B------:R-:W-:Y:S01]  /*5790*/  @P0 PLOP3.LUT P1, PT, P2, PT, PT, 0x80, 0x8 ;  /* 0x000000000008081c */ /* 0x000fe2000172f070 */
[----:B-1----:R-:W-:Y:S04]  /*57a0*/  @UP1 UISETP.NE.U32.AND UP0, UPT, UR4, URZ, UPT ;  /* 0x000000ff0400128c */ /* 0x002fe8000bf05070 */
[----:B------:R-:W-:Y:S04]  /*57b0*/  @UP1 UISETP.NE.AND.EX UP0, UPT, UR5, URZ, UPT, UP0 ;  /* 0x000000ff0500128c */ /* 0x000fe8000bf05300 */
[----:B------:R-:W-:Y:S01]  /*57c0*/  @UP1 USEL UR4, URZ, 0xffffffff, UP0 ;  /* 0xffffffffff041887 */ /* 0x000fe20008000000 */
[----:B------:R-:W-:Y:S11]  /*57d0*/  @!P2 BRA `(.L_x_92) ;  /* 0x00000000002ca947 */ /* 0x000ff60003800000 */
[----:B------:R-:W-:Y:S01]  /*57e0*/  ISETP.NE.U32.AND P3, PT, R188, RZ, PT ;  /* 0x000000ffbc00720c */ /* 0x000fe20003f65070 */
[----:B------:R-:W-:Y:S03]  /*57f0*/  IMAD.MOV.U32 R206, RZ, RZ, 0x1 ;  /* 0x00000001ffce7424 */ /* 0x000fe600078e00ff */
[----:B------:R-:W-:Y:S11]  /*5800*/  ISETP.NE.AND.EX P3, PT, R189, RZ, PT, P3 ;  /* 0x000000ffbd00720c */ /* 0x000ff60003f65330 */
[----:B------:R-:W-:Y:S02]  /*5810*/  @!UPT UIADD3 URZ, UPT, UPT, URZ, URZ, URZ ;  /* 0x000000fffffff290 */ /* 0x000fe4000fffe0ff */
[----:B------:R-:W1:Y:S01]  /*5820*/  @P3 LDC.64 R4, c[0x0][0x888] ;  /* 0x00022200ff043b82 */ /* 0x000e620000000a00 */
[----:B------:R-:W-:Y:S04]  /*5830*/  @P3 IMAD R0, R190, UR36, RZ ;  /* 0x00000024be003c24 */ /* 0x000fe8000f8e02ff */
[----:B-1----:R-:W-:Y:S04]  /*5840*/  @P3 IMAD.WIDE R4, R0, 0x4, R4 ;  /* 0x0000000400043825 */ /* 0x002fe800078e0204 */
[----:B------:R-:W-:Y:S01]  /*5850*/  HFMA2 R0, -RZ, RZ, 0, 5.9604644775390625e-08 ;  /* 0x00000001ff007431 */ /* 0x000fe200000001ff */
[----:B-----5:R1:W5:Y:S04]  /*5860*/  @P3 LDG.E R101, desc[UR46][R4.64] ;  /* 0x0000002e04653981 */ /* 0x020368000c1e1900 */
[----:B------:R-:W-:Y:S01]  /*5870*/  @!P3 PRMT R206, R0, 0x7610, R206 ;  /* 0x0000761000ceb816 */ /* 0x000fe200000000ce */
[----:B-1----:R-:W2:Y:S06]  /*5880*/  @!P3 LDC R101, c[0x0][0x880] ;  /* 0x00022000ff65bb82 */ /* 0x002eac0000000800 */
.L_x_92:
[----:B------:R-:W-:Y:S05]  /*5890*/  @!P4 BRA `(.L_x_93) ;  /* 0x000000000020c947 */ /* 0x000fea0003800000 */
[----:B------:R-:W-:Y:S04]  /*58a0*/  ISETP.NE.U32.AND P3, PT, R184, RZ, PT ;  /* 0x000000ffb800720c */ /* 0x000fe80003f65070 */
[----:B------:R-:W-:Y:S11]  /*58b0*/  ISETP.NE.AND.EX P3, PT, R185, RZ, PT, P3 ;  /* 0x000000ffb900720c */ /* 0x000ff60003f65330 */
[----:B------:R-:W-:Y:S02]  /*58c0*/  @!UPT UIADD3 URZ, UPT, UPT, URZ, URZ, URZ ;  /* 0x000000fffffff290 */ /* 0x000fe4000fffe0ff */
[----:B------:R-:W1:Y:S01]  /*58d0*/  @P3 LDC.64 R4, c[0x0][0x8a8] ;  /* 0x00022a00ff043b82 */ /* 0x000e620000000a00 */
[----:B------:R-:W-:Y:S04]  /*58e0*/  @P3 IMAD R0, R186, UR36, RZ ;  /* 0x00000024ba003c24 */ /* 0x000fe8000f8e02ff */
[----:B-1----:R-:W-:Y:S05]  /*58f0*/  @P3 IMAD.WIDE R4, R0, 0x4, R4 ;  /* 0x0000000400043825 */ /* 0x002fea00078e0204 */
[----:B-----5:R1:W5:Y:S02]  /*5900*/  @P3 LDG.E R98, desc[UR46][R4.64] ;  /* 0x0000002e04623981 */ /* 0x020364000c1e1900 */
[----:B-1----:R-:W3:Y:S02]  /*5910*/  @!P3 LDC R98, c[0x0][0x8a0] ;  /* 0x00022800ff62bb82 */ /* 0x002ee40000000800 */
.L_x_93:
[----:B--2--5:R-:W-:Y:S01]  /*5920*/  @P0 FSETP.NEU.AND P4, PT, R101, RZ, PT ;  /* 0x000000ff6500020b */ /* 0x024fe20003f8d000 */
[----:B------:R-:W-:Y:S01]  /*5930*/  IMAD.U32 R3, RZ, RZ, UR4 ;  /* 0x00000004ff037e24 */ /* 0x000fe2000f8e00ff */
[----:B------:R-:W-:Y:S01]  /*5940*/  @P0 LOP3.LUT P3, RZ, R206, 0xff, RZ, 0xc0, !PT ;  /* 0x000000ffceff0812 */ /* 0x000fe2000786c0ff */
[----:B------:R-:W-:Y:S01]  /*5950*/  BSSY B1, `(.L_x_94) ;  /* 0x0000058000017945 */ /* 0x000fe20003800000 */
[----:B------:R-:W-:Y:S02]  /*5960*/  @P0 SEL R4, RZ, 0xffffffff, P4 ;  /* 0xffffffffff040807 */ /* 0x000fe40002000000 */
[----:B------:R-:W-:Y:S02]  /*5970*/  CS2R R182, SRZ ;  /* 0x0000000000b67805 */ /* 0x000fe4000001ff00 */
[----:B------:R-:W-:Y:S02]  /*5980*/  LEA R160, R96, UR40, 0x3 ;  /* 0x0000002860a07c11 */ /* 0x000fe4000f8e18ff */
[----:B------:R-:W-:Y:S02]  /*5990*/  CS2R R180, SRZ ;  /* 0x0000000000b47805 */ /* 0x000fe4000001ff00 */
[----:B------:R-:W-:Y:S02]  /*59a0*/  @P1 SEL R4, R3, R4, !P3 ;  /* 0x0000000403041207 */ /* 0x000fe40005800000 */
[----:B------:R-:W-:Y:S02]  /*59b0*/  CS2R R174, SRZ ;  /* 0x0000000000ae7805 */ /* 0x000fe4000001ff00 */
[----:B------:R-:W-:Y:S02]  /*59c0*/  LOP3.LUT R3, R216, 0x1, RZ, 0x3c, !PT ;  /* 0x00000001d8037812 */ /* 0x000fe400078e3cff */
[----:B------:R-:W-:Y:S02]  /*59d0*/  CS2R R172, SRZ ;  /* 0x0000000000ac7805 */ /* 0x000fe4000001ff00 */
[----:B------:R-:W-:Y:S02]  /*59e0*/  @P0 LOP3.LUT R4, R4, 0x1, RZ, 0xc0, !PT ;  /* 0x0000000104040812 */ /* 0x000fe400078ec0ff */
[----:B------:R-:W-:Y:S02]  /*59f0*/  CS2R R166, SRZ ;  /* 0x0000000000a67805 */ /* 0x000fe4000001ff00 */
[----:B------:R-:W-:Y:S02]  /*5a00*/  SHF.L.U32 R9, R215, 0x1f, RZ ;  /* 0x0000001fd7097819 */ /* 0x000fe400000006ff */
[----:B------:R-:W-:Y:S02]  /*5a10*/  CS2R R164, SRZ ;  /* 0x0000000000a47805 */ /* 0x000fe4000001ff00 */
[----:B------:R-:W-:Y:S01]  /*5a20*/  ISETP.NE.U32.OR P5, PT, R4, 0x1, !P0 ;  /* 0x000000010400780c */ /* 0x000fe200047a5470 */
[----:B------:R-:W-:Y:S01]  /*5a30*/  IMAD.U32 R4, RZ, RZ, UR42 ;  /* 0x0000002aff047e24 */ /* 0x000fe2000f8e00ff */
[----:B------:R-:W-:Y:S02]  /*5a40*/  PLOP3.LUT P4, PT, PT, PT, PT, 0x8, 0x80 ;  /* 0x000000000080781c */ /* 0x000fe40003f8e170 */
[----:B------:R-:W-:Y:S02]  /*5a50*/  CS2R R158, SRZ ;  /* 0x00000000009e7805 */ /* 0x000fe4000001ff00 */
[----:B------:R-:W-:Y:S02]  /*5a60*/  P2R R221, PR, RZ, 0x20 ;  /* 0x00000020ffdd7803 */ /* 0x000fe40000000000 */
[----:B------:R-:W-:Y:S02]  /*5a70*/  CS2R R156, SRZ ;  /* 0x00000000009c7805 */ /* 0x000fe4000001ff00 */
[----:B------:R-:W-:Y:S02]  /*5a80*/  LEA R0, R4, UR40, 0x3 ;  /* 0x0000002804007c11 */ /* 0x000fe4000f8e18ff */
[----:B------:R-:W-:Y:S02]  /*5a90*/  CS2R R150, SRZ ;  /* 0x0000000000967805 */ /* 0x000fe4000001ff00 */
[----:B------:R-:W-:Y:S02]  /*5aa0*/  CS2R R148, SRZ ;  /* 0x0000000000947805 */ /* 0x000fe4000001ff00 */
[----:B------:R-:W-:Y:S02]  /*5ab0*/  CS2R R142, SRZ ;  /* 0x00000000008e7805 */ /* 0x000fe4000001ff00 */
[----:B------:R-:W-:Y:S02]  /*5ac0*/  CS2R R140, SRZ ;  /* 0x00000000008c7805 */ /* 0x000fe4000001ff00 */
[----:B------:R-:W-:Y:S02]  /*5ad0*/  CS2R R134, SRZ ;  /* 0x0000000000867805 */ /* 0x000fe4000001ff00 */
[----:B------:R-:W-:Y:S02]  /*5ae0*/  CS2R R132, SRZ ;  /* 0x0000000000847805 */ /* 0x000fe4000001ff00 */
[----:B------:R-:W-:Y:S02]  /*5af0*/  @P5 SHF.L.U32 R5, R3, 0x1f, RZ ;  /* 0x0000001f03055819 */ /* 0x000fe400000006ff */
[----:B------:R-:W-:Y:S02]  /*5b00*/  CS2R R126, SRZ ;  /* 0x00000000007e7805 */ /* 0x000fe4000001ff00 */
[----:B------:R-:W-:Y:S02]  /*5b10*/  CS2R R124, SRZ ;  /* 0x00000000007c7805 */ /* 0x000fe4000001ff00 */
[----:B------:R-:W-:Y:S01]  /*5b20*/  CS2R R118, SRZ ;  /* 0x0000000000767805 */ /* 0x000fe2000001ff00 */
[----:B------:R-:W1:Y:S01]  /*5b30*/  @P5 SYNCS.PHASECHK.TRANS64.TRYWAIT P0, [R0+URZ+0xd0], R5 ;  /* 0x0000d005000055a7 */ /* 0x000e6200080011ff */
[----:B------:R-:W-:Y:S02]  /*5b40*/  CS2R R116, SRZ ;  /* 0x0000000000747805 */ /* 0x000fe4000001ff00 */
[----:B------:R-:W-:Y:S02]  /*5b50*/  CS2R R110, SRZ ;  /* 0x00000000006e7805 */ /* 0x000fe4000001ff00 */
[----:B------:R-:W-:Y:S01]  /*5b60*/  CS2R R108, SRZ ;  /* 0x00000000006c7805 */ /* 0x000fe2000001ff00 */
[----:B------:R2:W4:Y:S01]  /*5b70*/  SYNCS.PHASECHK.TRANS64.TRYWAIT P3, [R160+URZ+0x120], R9 ;  /* 0x00012009a00075a7 */ /* 0x00052200080611ff */
[----:B-1----:R-:W-:Y:S01]  /*5b80*/  @P5 PLOP3.LUT P4, PT, P0, PT, PT, 0x8, 0x80 ;  /* 0x000000000080581c */ /* 0x002fe2000078e170 */
[----:B------:R-:W-:Y:S01]  /*5b90*/  @!UPT UIADD3 URZ, UPT, UPT, URZ, URZ, URZ ;  /* 0x000000fffffff290 */ /* 0x000fe2000fffe0ff */
[----:B--2---:R-:W-:Y:S11]  /*5ba0*/  @!P5 BRA `(.L_x_95) ;  /* 0x0000000000c8d947 */ /* 0x004ff60003800000 */
[----:B------:R-:W-:Y:S01]  /*5bb0*/  ISETP.NE.U32.AND P0, PT, RZ, UR38, PT ;  /* 0x00000026ff007c0c */ /* 0x000fe2000bf05070 */
[----:B------:R-:W-:Y:S01]  /*5bc0*/  BSSY B0, `(.L_x_96) ;  /* 0x000000d000007945 */ /* 0x000fe20003800000 */
[----:B------:R-:W-:Y:S02]  /*5bd0*/  FSETP.NEU.AND P1, PT, R101, RZ, PT ;  /* 0x000000ff6500720b */ /* 0x000fe40003f2d000 */
[----:B------:R-:W-:Y:S02]  /*5be0*/  ISETP.NE.AND.EX P0, PT, RZ, UR39, PT, P0 ;  /* 0x00000027ff007c0c */ /* 0x000fe4000bf05300 */
[----:B------:R-:W-:Y:S02]  /*5bf0*/  SEL R4, RZ, 0xffffffff, P1 ;  /* 0xffffffffff047807 */ /* 0x000fe40000800000 */
[----:B------:R-:W-:Y:S02]  /*5c00*/  LOP3.LUT P1, RZ, R206, 0xff, RZ, 0xc0, !PT ;  /* 0x000000ffceff7812 */ /* 0x000fe4000782c0ff */
[----:B------:R-:W-:Y:S04]  /*5c10*/  SEL R5, RZ, 0xffffffff, P0 ;  /* 0xffffffffff057807 */ /* 0x000fe80000000000 */
[----:B------:R-:W-:Y:S01]  /*5c20*/  @P2 SEL R4, R5, R4, !P1 ;  /* 0x0000000405042207 */ /* 0x000fe20004800000 */
[----:B------:R-:W-:Y:S03]  /*5c30*/  IMAD.U32 R5, RZ, RZ, UR42 ;  /* 0x0000002aff057e24 */ /* 0x000fe6000f8e00ff */
[----:B------:R-:W-:Y:S01]  /*5c40*/  LOP3.LUT R4, R4, 0x1, RZ, 0xc0, !PT ;  /* 0x0000000104047812 */ /* 0x000fe200078ec0ff */
[----:B------:R-:W-:Y:S06]  /*5c50*/  @!P4 BRA `(.L_x_97) ;  /* 0x00000000000cc947 */ /* 0x000fec0003800000 */
[----:B------:R-:W-:Y:S04]  /*5c60*/  SHF.L.U32 R3, R3, 0x1f, RZ ;  /* 0x0000001f03037819 */ /* 0x000fe800000006ff */
[----:B------:R-:W1:Y:S02]  /*5c70*/  SYNCS.PHASECHK.TRANS64.TRYWAIT P0, [R0+URZ+0xd0], R3 ;  /* 0x0000d003000075a7 */ /* 0x000e6400080011ff */
[----:B-1----:R-:W-:Y:S05]  /*5c80*/  @!P0 BRA `(.L_x_98) ;  /* 0x0000002c00a88947 */ /* 0x002fea0003800000 */
.L_x_97:
[----:B------:R-:W-:Y:S05]  /*5c90*/  BSYNC B0 ;  /* 0x0000000000007941 */ /* 0x000fea0003800000 */
.L_x_96:
[----:B------:R-:W-:Y:S02]  /*5ca0*/  ISETP.NE.U32.AND P0, PT, R4, 0x1, PT ;  /* 0x000000010400780c */ /* 0x000fe40003f05070 */
[----:B------:R-:W-:Y:S02]  /*5cb0*/  CS2R R110, SRZ ;  /* 0x00000000006e7805 */ /* 0x000fe4000001ff00 */
        /* <DEDUP_REMOVED lines=10> */
[----:B------:R-:W-:Y:S01]  /*5d60*/  CS2R R116, SRZ ;  /* 0x0000000000747805 */ /* 0x000fe2000001ff00 */
[----:B-1----:R-:W-:Y:S01]  /*5d70*/  @P0 IMAD R0, R5, 0x2800, R210 ;  /* 0x0000280005000824 */ /* 0x002fe200078e02d2 */
[----:B------:R-:W-:Y:S02]  /*5d80*/  CS2R R134, SRZ ;  /* 0x0000000000867805 */ /* 0x000fe4000001ff00 */
[----:B------:R-:W-:Y:S02]  /*5d90*/  CS2R R132, SRZ ;  /* 0x0000000000847805 */ /* 0x000fe4000001ff00 */
[----:B------:R-:W-:Y:S02]  /*5da0*/  CS2R R150, SRZ ;  /* 0x0000000000967805 */ /* 0x000fe4000001ff00 */
[----:B------:R-:W-:Y:S02]  /*5db0*/  CS2R R148, SRZ ;  /* 0x0000000000947805 */ /* 0x000fe4000001ff00 */
[----:B------:R-:W-:Y:S02]  /*5dc0*/  @P0 LEA R4, R0, UR40, 0x1 ;  /* 0x0000002800040c11 */ /* 0x000fe4000f8e08ff */
[----:B------:R-:W-:Y:S02]  /*5dd0*/  CS2R R166, SRZ ;  /* 0x0000000000a67805 */ /* 0x000fe4000001ff00 */
[----:B------:R-:W-:Y:S01]  /*5de0*/  CS2R R164, SRZ ;  /* 0x0000000000a47805 */ /* 0x000fe2000001ff00 */
[----:B------:R-:W-:Y:S01]  /*5df0*/  IMAD.MOV.U32 R182, RZ, RZ, RZ ;  /* 0x000000ffffb67224 */ /* 0x000fe200078e00ff */
[----:B------:R-:W-:Y:S01]  /*5e00*/  CS2R R180, SRZ ;  /* 0x0000000000b47805 */ /* 0x000fe2000001ff00 */
[----:B------:R-:W-:Y:S01]  /*5e10*/  @P0 IMAD R0, R217, 0x2, R4 ;  /* 0x00000002d9000824 */ /* 0x000fe200078e0204 */
[----:B------:R-:W-:Y:S05]  /*5e20*/  @P0 WARPSYNC.ALL ;  /* 0x0000000000000948 */ /* 0x000fea0003800000 */
[----:B------:R1:W2:Y:S04]  /*5e30*/  @P0 LDSM.16.M88.4 R108, [R4+0x200] ;  /* 0x00020000046c083b */ /* 0x0002a80000000200 */
[----:B------:R1:W1:Y:S04]  /*5e40*/  @P0 LDSM.16.M88.4 R124, [R4+0x1200] ;  /* 0x00120000047c083b */ /* 0x0002680000000200 */
[----:B------:R1:W1:Y:S04]  /*5e50*/  @P0 LDSM.16.M88.4 R140, [R4+0x2200] ;  /* 0x00220000048c083b */ /* 0x0002680000000200 */
[----:B------:R1:W1:Y:S04]  /*5e60*/  @P0 LDSM.16.M88.4 R156, [R4+0x3200] ;  /* 0x00320000049c083b */ /* 0x0002680000000200 */
[----:B------:R1:W1:Y:S04]  /*5e70*/  @P0 LDSM.16.M88.4 R172, [R4+0x4200] ;  /* 0x0042000004ac083b */ /* 0x0002680000000200 */
[----:B------:R1:W1:Y:S04]  /*5e80*/  @P0 LDSM.16.M88.4 R116, [R0+0x200] ;  /* 0x000200000074083b */ /* 0x0002680000000200 */
[----:B------:R1:W1:Y:S04]  /*5e90*/  @P0 LDSM.16.M88.4 R132, [R0+0x1200] ;  /* 0x001200000084083b */ /* 0x0002680000000200 */
[----:B------:R1:W1:Y:S04]  /*5ea0*/  @P0 LDSM.16.M88.4 R148, [R0+0x2200] ;  /* 0x002200000094083b */ /* 0x0002680000000200 */
[----:B------:R1:W1:Y:S04]  /*5eb0*/  @P0 LDSM.16.M88.4 R164, [R0+0x3200] ;  /* 0x0032000000a4083b */ /* 0x0002680000000200 */
[----:B------:R1:W1:Y:S02]  /*5ec0*/  @P0 LDSM.16.M88.4 R180, [R0+0x4200] ;  /* 0x0042000000b4083b */ /* 0x0002640000000200 */
.L_x_95:
[----:B------:R-:W-:Y:S05]  /*5ed0*/  BSYNC B1 ;  /* 0x0000000000017941 */ /* 0x000fea0003800000 */
.L_x_94:
[----:B-1----:R-:W-:Y:S04]  /*5ee0*/  LEA.HI R0, R96, R96, RZ, 0x1 ;  /* 0x0000006060007211 */ /* 0x002fe800078f08ff */
[----:B------:R-:W-:Y:S02]  /*5ef0*/  SHF.R.U32.HI R7, RZ, 0x1, R0 ;  /* 0x00000001ff077819 */ /* 0x000fe40000011600 */
[----:B------:R-:W-:Y:S03]  /*5f00*/  LOP3.LUT R5, R0, 0xffe, RZ, 0xc0, !PT ;  /* 0x00000ffe00057812 */ /* 0x000fe600078ec0ff */
[----:B------:R-:W-:Y:S02]  /*5f10*/  IMAD R3, R7, 0xa0, R2 ;  /* 0x000000a007037824 */ /* 0x000fe400078e0202 */
[----:B------:R-:W-:Y:S04]  /*5f20*/  IMAD.IADD R0, R96, 0x1, -R5 ;  /* 0x0000000160007824 */ /* 0x000fe800078e0a05 */
[----:B------:R-:W-:Y:S05]  /*5f30*/  IMAD R99, R0, 0x100000, R3 ;  /* 0x0010000000637824 */ /* 0x000fea00078e0203 */
[----:B------:R-:W-:Y:S04]  /*5f40*/  SHF.R.U32.HI R4, RZ, 0x15, R99 ;  /* 0x00000015ff047819 */ /* 0x000fe80000011663 */
[----:B------:R-:W-:Y:S01]  /*5f50*/  LOP3.LUT P0, RZ, R4, 0x3, R211, 0x48, !PT ;  /* 0x0000000304ff7812 */ /* 0x000fe200078048d3 */
[----:B------:R-:W-:Y:S01]  /*5f60*/  @!UPT UIADD3 URZ, UPT, UPT, URZ, URZ, URZ ;  /* 0x000000fffffff290 */ /* 0x000fe2000fffe0ff */
[----:B----4-:R-:W-:Y:S11]  /*5f70*/  @P3 BRA `(.L_x_99) ;  /* 0x0000000000083947 */ /* 0x010ff60003800000 */
[----:B------:R-:W1:Y:S02]  /*5f80*/  SYNCS.PHASECHK.TRANS64.TRYWAIT P1, [R160+URZ+0x120], R9 ;  /* 0x00012009a00075a7 */ /* 0x000e6400080211ff */
[----:B-1----:R-:W-:Y:S05]  /*5f90*/  @!P1 BRA `(.L_x_100) ;  /* 0x0000002800f89947 */ /* 0x002fea0003800000 */
.L_x_99:
[----:B------:R-:W-:Y:S05]  /*5fa0*/  @!P0 BRA `(.L_x_101) ;  /* 0x0000000000408947 */ /* 0x000fea0003800000 */
[----:B------:R-:W4:Y:S01]  /*5fb0*/  LDCU.64 UR8, c[0x4][0x70] ;  /* 0x01000e00ff0877ac */ /* 0x000f220008000a00 */
[----:B------:R-:W-:Y:S01]  /*5fc0*/  MOV R15, 0x0 ;  /* 0x00000000000f7802 */ /* 0x000fe20000000f00 */
[----:B------:R-:W-:Y:S02]  /*5fd0*/  HFMA2 R12, -RZ, RZ, 0, 5.9604644775390625e-08 ;  /* 0x00000001ff0c7431 */ /* 0x000fe400000001ff */
[----:B------:R-:W-:Y:S02]  /*5fe0*/  IMAD.MOV.U32 R8, RZ, RZ, 0x192 ;  /* 0x00000192ff087424 */ /* 0x000fe400078e00ff */
[----:B------:R-:W-:Y:S01]  /*5ff0*/  IMAD.MOV.U32 R13, RZ, RZ, RZ ;  /* 0x000000ffff0d7224 */ /* 0x000fe200078e00ff */
[----:B------:R-:W5:Y:S01]  /*6000*/  LDCU.64 UR6, c[0x4][0x78] ;  /* 0x01000f00ff0677ac */ /* 0x000f620008000a00 */
[----:B------:R-:W1:Y:S01]  /*6010*/  LDC.64 R14, c[0x4][R15] ;  /* 0x010000000f0e7b82 */ /* 0x000e620000000a00 */
[----:B------:R-:W2:Y:S01]  /*6020*/  LDCU.64 UR4, c[0x4][0x10] ;  /* 0x01000200ff0477ac */ /* 0x000ea20008000a00 */
[----:B----4-:R-:W-:Y:S01]  /*6030*/  MOV R5, UR9 ;  /* 0x0000000900057c02 */ /* 0x010fe20008000f00 */
[----:B------:R-:W-:Y:S01]  /*6040*/  IMAD.U32 R4, RZ, RZ, UR8 ;  /* 0x00000008ff047e24 */ /* 0x000fe2000f8e00ff */
[----:B-----5:R-:W-:Y:S01]  /*6050*/  MOV R7, UR7 ;  /* 0x0000000700077c02 */ /* 0x020fe20008000f00 */
[----:B------:R-:W-:Y:S01]  /*6060*/  IMAD.U32 R6, RZ, RZ, UR6 ;  /* 0x00000006ff067e24 */ /* 0x000fe2000f8e00ff */
[----:B--2---:R-:W-:Y:S01]  /*6070*/  MOV R11, UR5 ;  /* 0x00000005000b7c02 */ /* 0x004fe20008000f00 */
[----:B------:R-:W-:Y:S02]  /*6080*/  IMAD.U32 R10, RZ, RZ, UR4 ;  /* 0x00000004ff0a7e24 */ /* 0x000fe4000f8e00ff */
[----:B------:R-:W-:Y:S07]  /*6090*/  LEPC R20, `(.L_x_101) ;  /* 0x000000001014794e */ /* 0x000fee0000000000 */
[----:B-1-3--:R-:W-:Y:S05]  /*60a0*/  CALL.ABS.NOINC R14 ;  /* 0x000000000e007343 */ /* 0x00afea0003c00000 */
.L_x_101:
[----:B------:R-:W-:Y:S05]  /*60b0*/  WARPSYNC.ALL ;  /* 0x0000000000007948 */ /* 0x000fea0003800000 */
[C---:B------:R-:W-:Y:S01]  /*60c0*/  R2UR UR4, R99.reuse ;  /* 0x00000000630472ca */ /* 0x040fe200000e0000 */
[----:B------:R-:W-:Y:S05]  /*60d0*/  VIADD R0, R99, 0x20 ;  /* 0x0000002063007836 */ /* 0x000fea0000000000 */
[----:B------:R-:W-:Y:S04]  /*60e0*/  SHF.R.U32.HI R0, RZ, 0x15, R0 ;  /* 0x00000015ff007819 */ /* 0x000fe80000011600 */
[----:B------:R-:W-:Y:S03]  /*60f0*/  LOP3.LUT P0, RZ, R0, 0x3, R211, 0x48, !PT ;  /* 0x0000000300ff7812 */ /* 0x000fe600078048d3 */
[----:B------:R-:W4:Y:S10]  /*6100*/  LDTM.16dp256bit.x4 R72, tmem[UR4] ;  /* 0x00000004004879ee */ /* 0x000f340008120000 */
[----:B----4-:R-:W-:Y:S05]  /*6110*/  @!P0 BRA `(.L_x_102) ;  /* 0x0000000000408947 */ /* 0x010fea0003800000 */
        /* <DEDUP_REMOVED lines=16> */
.L_x_102:
[----:B------:R-:W-:Y:S05]  /*6220*/  WARPSYNC.ALL ;  /* 0x0000000000007948 */ /* 0x000fea0003800000 */
[C---:B------:R-:W-:Y:S01]  /*6230*/  R2UR UR4, R99.reuse ;  /* 0x00000000630472ca */ /* 0x040fe200000e0000 */
[----:B------:R-:W-:Y:S05]  /*6240*/  VIADD R0, R99, 0x40 ;  /* 0x0000004063007836 */ /* 0x000fea0000000000 */
[----:B------:R-:W-:Y:S04]  /*6250*/  SHF.R.U32.HI R0, RZ, 0x15, R0 ;  /* 0x00000015ff007819 */ /* 0x000fe80000011600 */
[----:B------:R-:W-:Y:S03]  /*6260*/  LOP3.LUT P0, RZ, R0, 0x3, R211, 0x48, !PT ;  /* 0x0000000300ff7812 */ /* 0x000fe600078048d3 */
[----:B------:R-:W4:Y:S10]  /*6270*/  LDTM.16dp256bit.x4 R56, tmem[UR4+0x20] ;  /* 0x00002004003879ee */ /* 0x000f340008120000 */
        /* <DEDUP_REMOVED lines=17> */
.L_x_103:
        /* <DEDUP_REMOVED lines=23> */
.L_x_104:
        /* <DEDUP_REMOVED lines=23> */
.L_x_105:
[----:B------:R-:W-:Y:S01]  /*6670*/  ISETP.NE.AND P0, PT, R218, RZ, PT ;  /* 0x000000ffda00720c */ /* 0x000fe20003f05270 */
[----:B------:R-:W-:Y:S05]  /*6680*/  WARPSYNC.ALL ;  /* 0x0000000000007948 */ /* 0x000fea0003800000 */
[--C-:B--2---:R-:W-:Y:S01]  /*6690*/  HADD2.F32 R100, -RZ, R108.reuse.H0_H0 ;  /* 0x2000006cff647230 */ /* 0x104fe20000004100 */
[----:B------:R-:W-:Y:S01]  /*66a0*/  R2UR UR5, R160 ;  /* 0x00000000a00572ca */ /* 0x000fe200000e0000 */
[----:B------:R-:W-:Y:S01]  /*66b0*/  HADD2.F32 R102, -RZ, R108.H1_H1 ;  /* 0x3000006cff667230 */ /* 0x000fe20000004100 */
[----:B------:R-:W-:Y:S01]  /*66c0*/  R2UR UR4, R99 ;  /* 0x00000000630472ca */ /* 0x000fe200000e0000 */
[--C-:B------:R-:W-:Y:S02]  /*66d0*/  HADD2.F32 R107, -RZ, R111.reuse.H0_H0 ;  /* 0x2000006fff6b7230 */ /* 0x100fe40000004100 */
[C---:B---3--:R-:W-:Y:S01]  /*66e0*/  FMUL R0, R98.reuse, R72 ;  /* 0x0000004862007220 */ /* 0x048fe20000400000 */
[----:B------:R-:W-:Y:S02]  /*66f0*/  HADD2.F32 R108, -RZ, R111.H1_H1 ;  /* 0x3000006fff6c7230 */ /* 0x000fe40000004100 */
[C---:B------:R-:W-:Y:S01]  /*6700*/  FMUL R3, R98.reuse, R73 ;  /* 0x0000004962037220 */ /* 0x040fe20000400000 */
[--C-:B------:R-:W-:Y:S02]  /*6710*/  HADD2.F32 R111, -RZ, R117.reuse.H0_H0 ;  /* 0x20000075ff6f7230 */ /* 0x100fe40000004100 */
[C---:B------:R-:W-:Y:S01]  /*6720*/  FFMA R0, R101.reuse, R100, R0 ;  /* 0x0000006465007223 */ /* 0x040fe20000000000 */
[----:B------:R-:W-:Y:S02]  /*6730*/  HADD2.F32 R112, -RZ, R117.H1_H1 ;  /* 0x30000075ff707230 */ /* 0x000fe40000004100 */
[----:B------:R-:W-:Y:S01]  /*6740*/  FFMA R3, R101, R102, R3 ;  /* 0x0000006665037223 */ /* 0x000fe20000000003 */
[--C-:B------:R-:W-:Y:S02]  /*6750*/  HADD2.F32 R113, -RZ, R118.reuse.H0_H0 ;  /* 0x20000076ff717230 */ /* 0x100fe40000004100 */
[C---:B------:R-:W-:Y:S01]  /*6760*/  FMUL R20, R98.reuse, R74 ;  /* 0x0000004a62147220 */ /* 0x040fe20000400000 */
[----:B------:R-:W-:Y:S01]  /*6770*/  HADD2.F32 R114, -RZ, R118.H1_H1 ;  /* 0x30000076ff727230 */ /* 0x000fe20000004100 */
[----:B------:R-:W-:Y:S01]  /*6780*/  UIADD3 UR5, UPT, UPT, UR5, 0x140, URZ ;  /* 0x0000014005057890 */ /* 0x000fe2000fffe0ff */
[--C-:B------:R-:W-:Y:S01]  /*6790*/  HADD2.F32 R117, -RZ, R124.reuse.H0_H0 ;  /* 0x2000007cff757230 */ /* 0x100fe20000004100 */
[----:B-1----:R-:W1:Y:S01]  /*67a0*/  LDTM.16dp256bit.x4 R4, tmem[UR4+0x80] ;  /* 0x00008004000479ee */ /* 0x002e620008120000 */
[----:B------:R-:W-:Y:S01]  /*67b0*/  HADD2.F32 R118, -RZ, R124.H1_H1 ;  /* 0x3000007cff767230 */ /* 0x000fe20000004100 */
[----:B------:R-:W-:Y:S01]  /*67c0*/  NOP ;  /* 0x0000000000007918 */ /* 0x000fe20000000000 */
[--C-:B------:R-:W-:Y:S01]  /*67d0*/  HADD2.F32 R123, -RZ, R127.reuse.H0_H0 ;  /* 0x2000007fff7b7230 */ /* 0x100fe20000004100 */
[----:B------:R-:W-:Y:S01]  /*67e0*/  UPRMT UR5, UR37, 0x654, UR5 ;  /* 0x0000065425057896 */ /* 0x000fe20008000005 */
[----:B------:R-:W-:Y:S01]  /*67f0*/  HADD2.F32 R124, -RZ, R127.H1_H1 ;  /* 0x3000007fff7c7230 */ /* 0x000fe20000004100 */
[----:B------:R-:W-:Y:S01]  /*6800*/  F2FP.F16.F32.PACK_AB R196, R3, R0 ;  /* 0x0000000003c4723e */ /* 0x000fe200000000ff */
[--C-:B------:R-:W-:Y:S02]  /*6810*/  HADD2.F32 R127, -RZ, R133.reuse.H0_H0 ;  /* 0x20000085ff7f7230 */ /* 0x100fe40000004100 */
[C---:B------:R-:W-:Y:S01]  /*6820*/  FMUL R21, R98.reuse, R75 ;  /* 0x0000004b62157220 */ /* 0x040fe20000400000 */
[----:B------:R-:W-:Y:S02]  /*6830*/  HADD2.F32 R128, -RZ, R133.H1_H1 ;  /* 0x30000085ff807230 */ /* 0x000fe40000004100 */
[C---:B------:R-:W-:Y:S01]  /*6840*/  FMUL R22, R98.reuse, R76 ;  /* 0x0000004c62167220 */ /* 0x040fe20000400000 */
[--C-:B------:R-:W-:Y:S02]  /*6850*/  HADD2.F32 R129, -RZ, R134.reuse.H0_H0 ;  /* 0x20000086ff817230 */ /* 0x100fe40000004100 */
[C---:B------:R-:W-:Y:S01]  /*6860*/  FMUL R23, R98.reuse, R77 ;  /* 0x0000004d62177220 */ /* 0x040fe20000400000 */
[----:B------:R-:W-:Y:S01]  /*6870*/  HADD2.F32 R130, -RZ, R134.H1_H1 ;  /* 0x30000086ff827230 */ /* 0x000fe20000004100 */
[----:B-1----:R-:W-:Y:S01]  /*6880*/  SYNCS.ARRIVE.TRANS64.RED.A1T0 RZ, [UR5], RZ ;  /* 0x000000ffffff79a7 */ /* 0x002fe20008100405 */
[--C-:B------:R-:W-:Y:S02]  /*6890*/  HADD2.F32 R133, -RZ, R140.reuse.H0_H0 ;  /* 0x2000008cff857230 */ /* 0x100fe40000004100 */
[C---:B------:R-:W-:Y:S01]  /*68a0*/  FMUL R72, R98.reuse, R78 ;  /* 0x0000004e62487220 */ /* 0x040fe20000400000 */
[----:B------:R-:W-:Y:S02]  /*68b0*/  HADD2.F32 R134, -RZ, R140.H1_H1 ;  /* 0x3000008cff867230 */ /* 0x000fe40000004100 */
[C---:B------:R-:W-:Y:S01]  /*68c0*/  FMUL R73, R98.reuse, R79 ;  /* 0x0000004f62497220 */ /* 0x040fe20000400000 */
        /* <DEDUP_REMOVED lines=16> */
[----:B------:R-:W-:Y:S02]  /*69d0*/  HADD2.F32 R103, -RZ, R109.H0_H0 ;  /* 0x2000006dff677230 */ /* 0x000fe40000004100 */
[C---:B------:R-:W-:Y:S01]  /*69e0*/  FMUL R56, R98.reuse, R56 ;  /* 0x0000003862387220 */ /* 0x040fe20000400000 */
[--C-:B------:R-:W-:Y:S02]  /*69f0*/  HADD2.F32 R155, -RZ, R159.reuse.H0_H0 ;  /* 0x2000009fff9b7230 */ /* 0x100fe40000004100 */
[C---:B------:R-:W-:Y:S01]  /*6a00*/  FMUL R57, R98.reuse, R57 ;  /* 0x0000003962397220 */ /* 0x040fe20000400000 */
[----:B------:R-:W-:Y:S02]  /*6a10*/  HADD2.F32 R156, -RZ, R159.H1_H1 ;  /* 0x3000009fff9c7230 */ /* 0x000fe40000004100 */
[C---:B------:R-:W-:Y:S01]  /*6a20*/  FFMA R20, R101.reuse, R103, R20 ;  /* 0x0000006765147223 */ /* 0x040fe20000000014 */
[----:B------:R-:W-:Y:S02]  /*6a30*/  HADD2.F32 R160, -RZ, R165.H1_H1 ;  /* 0x300000a5ffa07230 */ /* 0x000fe40000004100 */
[C---:B------:R-:W-:Y:S01]  /*6a40*/  FMUL R58, R98.reuse, R58 ;  /* 0x0000003a623a7220 */ /* 0x040fe20000400000 */
[--C-:B------:R-:W-:Y:S02]  /*6a50*/  HADD2.F32 R161, -RZ, R166.reuse.H0_H0 ;  /* 0x200000a6ffa17230 */ /* 0x100fe40000004100 */
[C---:B------:R-:W-:Y:S01]  /*6a60*/  FMUL R59, R98.reuse, R59 ;  /* 0x0000003b623b7220 */ /* 0x040fe20000400000 */
[----:B------:R-:W-:Y:S02]  /*6a70*/  HADD2.F32 R162, -RZ, R166.H1_H1 ;  /* 0x300000a6ffa27230 */ /* 0x000fe40000004100 */
[C---:B------:R-:W-:Y:S01]  /*6a80*/  FMUL R60, R98.reuse, R60 ;  /* 0x0000003c623c7220 */ /* 0x040fe20000400000 */
[----:B------:R-:W-:Y:S02]  /*6a90*/  HADD2.F32 R104, -RZ, R109.H1_H1 ;  /* 0x3000006dff687230 */ /* 0x000fe40000004100 */
[C---:B------:R-:W-:Y:S01]  /*6aa0*/  FMUL R61, R98.reuse, R61 ;  /* 0x0000003d623d7220 */ /* 0x040fe20000400000 */
[----:B------:R-:W-:Y:S02]  /*6ab0*/  HADD2.F32 R159, -RZ, R165.H0_H0 ;  /* 0x200000a5ff9f7230 */ /* 0x000fe40000004100 */
[C---:B------:R-:W-:Y:S01]  /*6ac0*/  FMUL R62, R98.reuse, R62 ;  /* 0x0000003e623e7220 */ /* 0x040fe20000400000 */
[----:B------:R-:W-:Y:S02]  /*6ad0*/  HADD2.F32 R105, -RZ, R110.H0_H0 ;  /* 0x2000006eff697230 */ /* 0x000fe40000004100 */
[C---:B------:R-:W-:Y:S01]  /*6ae0*/  FFMA R21, R101.reuse, R104, R21 ;  /* 0x0000006865157223 */ /* 0x040fe20000000015 */
[--C-:B------:R-:W-:Y:S02]  /*6af0*/  HADD2.F32 R165, -RZ, R172.reuse.H0_H0 ;  /* 0x200000acffa57230 */ /* 0x100fe40000004100 */
[C---:B------:R-:W-:Y:S01]  /*6b00*/  FMUL R63, R98.reuse, R63 ;  /* 0x0000003f623f7220 */ /* 0x040fe20000400000 */
[----:B------:R-:W-:Y:S02]  /*6b10*/  HADD2.F32 R166, -RZ, R172.H1_H1 ;  /* 0x300000acffa67230 */ /* 0x000fe40000004100 */
[----:B------:R-:W-:Y:S01]  /*6b20*/  FFMA R22, R101, R105, R22 ;  /* 0x0000006965167223 */ /* 0x000fe20000000016 */
[--C-:B------:R-:W-:Y:S01]  /*6b30*/  HADD2.F32 R171, -RZ, R175.reuse.H0_H0 ;  /* 0x200000afffab7230 */ /* 0x100fe20000004100 */
[----:B------:R-:W-:Y:S01]  /*6b40*/  F2FP.F16.F32.PACK_AB R197, R21, R20 ;  /* 0x0000001415c5723e */ /* 0x000fe200000000ff */
[----:B------:R-:W-:Y:S02]  /*6b50*/  HADD2.F32 R172, -RZ, R175.H1_H1 ;  /* 0x300000afffac7230 */ /* 0x000fe40000004100 */
[C---:B------:R-:W-:Y:S01]  /*6b60*/  FMUL R64, R98.reuse, R64 ;  /* 0x0000004062407220 */ /* 0x040fe20000400000 */
[----:B------:R-:W-:Y:S02]  /*6b70*/  HADD2.F32 R106, -RZ, R110.H1_H1 ;  /* 0x3000006eff6a7230 */ /* 0x000fe40000004100 */
[C---:B------:R-:W-:Y:S01]  /*6b80*/  FMUL R65, R98.reuse, R65 ;  /* 0x0000004162417220 */ /* 0x040fe20000400000 */
[--C-:B------:R-:W-:Y:S02]  /*6b90*/  HADD2.F32 R175, -RZ, R181.reuse.H0_H0 ;  /* 0x200000b5ffaf7230 */ /* 0x100fe40000004100 */
[C---:B------:R-:W-:Y:S01]  /*6ba0*/  FMUL R66, R98.reuse, R66 ;  /* 0x0000004262427220 */ /* 0x040fe20000400000 */
[----:B------:R-:W-:Y:S01]  /*6bb0*/  HADD2.F32 R176, -RZ, R181.H1_H1 ;  /* 0x300000b5ffb07230 */ /* 0x000fe20000004100 */
[----:B------:R-:W-:Y:S01]  /*6bc0*/  MOV R181, UR42 ;  /* 0x0000002a00b57c02 */ /* 0x000fe20008000f00 */
[C---:B------:R-:W-:Y:S01]  /*6bd0*/  FFMA R23, R101.reuse, R106, R23 ;  /* 0x0000006a65177223 */ /* 0x040fe20000000017 */
[C---:B------:R-:W-:Y:S01]  /*6be0*/  FFMA R72, R101.reuse, R107, R72 ;  /* 0x0000006b65487223 */ /* 0x040fe20000000048 */
[----:B------:R-:W-:Y:S01]  /*6bf0*/  FFMA R73, R101, R108, R73 ;  /* 0x0000006c65497223 */ /* 0x000fe20000000049 */
[--C-:B------:R-:W-:Y:S02]  /*6c00*/  HADD2.F32 R177, -RZ, R182.reuse.H0_H0 ;  /* 0x200000b6ffb17230 */ /* 0x100fe40000004100 */
[C---:B------:R-:W-:Y:S01]  /*6c10*/  FMUL R67, R98.reuse, R67 ;  /* 0x0000004362437220 */ /* 0x040fe20000400000 */
[----:B------:R-:W-:Y:S01]  /*6c20*/  IMAD R181, R181, 0x2800, R210 ;  /* 0x00002800b5b57824 */ /* 0x000fe200078e02d2 */
[----:B------:R-:W-:Y:S01]  /*6c30*/  F2FP.F16.F32.PACK_AB R198, R23, R22 ;  /* 0x0000001617c6723e */ /* 0x000fe200000000ff */
[----:B------:R-:W-:Y:S01]  /*6c40*/  HADD2.F32 R178, -RZ, R182.H1_H1 ;  /* 0x300000b6ffb27230 */ /* 0x000fe20000004100 */
[----:B------:R-:W-:Y:S01]  /*6c50*/  F2FP.F16.F32.PACK_AB R199, R73, R72 ;  /* 0x0000004849c7723e */ /* 0x000fe200000000ff */
[--C-:B------:R-:W-:Y:S01]  /*6c60*/  HADD2.F32 R109, -RZ, R116.reuse.H0_H0 ;  /* 0x20000074ff6d7230 */ /* 0x100fe20000004100 */
[----:B------:R-:W-:Y:S01]  /*6c70*/  LEA R182, R181, UR40, 0x1 ;  /* 0x00000028b5b67c11 */ /* 0x000fe2000f8e08ff */
[----:B------:R-:W-:Y:S02]  /*6c80*/  HADD2.F32 R110, -RZ, R116.H1_H1 ;  /* 0x30000074ff6e7230 */ /* 0x000fe40000004100 */
[C---:B------:R-:W-:Y:S01]  /*6c90*/  FMUL R68, R98.reuse, R68 ;  /* 0x0000004462447220 */ /* 0x040fe20000400000 */
[----:B------:R-:W-:Y:S01]  /*6ca0*/  HADD2.F32 R163, -RZ, R167.H0_H0 ;  /* 0x200000a7ffa37230 */ /* 0x000fe20000004100 */
[----:B------:R-:W-:Y:S01]  /*6cb0*/  LEA R181, R217, R182, 0x1 ;  /* 0x000000b6d9b57211 */ /* 0x000fe200078e08ff */
[----:B------:R1:W-:Y:S01]  /*6cc0*/  STSM.16.M88.4 [R182+0x200], R196 ;  /* 0x000200c4b6007844 */ /* 0x0003e20000000200 */
[C---:B------:R-:W-:Y:S01]  /*6cd0*/  FFMA R74, R101.reuse, R109, R74 ;  /* 0x0000006d654a7223 */ /* 0x040fe2000000004a */
[C---:B------:R-:W-:Y:S01]  /*6ce0*/  FFMA R75, R101.reuse, R110, R75 ;  /* 0x0000006e654b7223 */ /* 0x040fe2000000004b */
[--C-:B------:R-:W-:Y:S02]  /*6cf0*/  HADD2.F32 R115, -RZ, R119.reuse.H0_H0 ;  /* 0x20000077ff737230 */ /* 0x100fe40000004100 */
[C---:B------:R-:W-:Y:S01]  /*6d00*/  FFMA R76, R101.reuse, R111, R76 ;  /* 0x0000006f654c7223 */ /* 0x040fe2000000004c */
[----:B------:R-:W-:Y:S02]  /*6d10*/  HADD2.F32 R116, -RZ, R119.H1_H1 ;  /* 0x30000077ff747230 */ /* 0x000fe40000004100 */
[----:B------:R-:W-:Y:S01]  /*6d20*/  FFMA R77, R101, R112, R77 ;  /* 0x00000070654d7223 */ /* 0x000fe2000000004d */
[----:B------:R-:W-:Y:S01]  /*6d30*/  F2FP.F16.F32.PACK_AB R200, R75, R74 ;  /* 0x0000004a4bc8723e */ /* 0x000fe200000000ff */
[C---:B------:R-:W-:Y:S01]  /*6d40*/  FFMA R78, R101.reuse, R113, R78 ;  /* 0x00000071654e7223 */ /* 0x040fe2000000004e */
[----:B------:R-:W-:Y:S01]  /*6d50*/  FFMA R79, R101, R114, R79 ;  /* 0x00000072654f7223 */ /* 0x000fe2000000004f */
[--C-:B------:R-:W-:Y:S01]  /*6d60*/  HADD2.F32 R119, -RZ, R125.reuse.H0_H0 ;  /* 0x2000007dff777230 */ /* 0x100fe20000004100 */
[----:B------:R-:W-:Y:S01]  /*6d70*/  F2FP.F16.F32.PACK_AB R201, R77, R76 ;  /* 0x0000004c4dc9723e */ /* 0x000fe200000000ff */
[----:B------:R-:W-:Y:S01]  /*6d80*/  FFMA R80, R101, R115, R80 ;  /* 0x0000007365507223 */ /* 0x000fe20000000050 */
[----:B------:R-:W-:Y:S01]  /*6d90*/  HADD2.F32 R120, -RZ, R125.H1_H1 ;  /* 0x3000007dff787230 */ /* 0x000fe20000004100 */
[----:B------:R-:W-:Y:S01]  /*6da0*/  F2FP.F16.F32.PACK_AB R202, R79, R78 ;  /* 0x0000004e4fca723e */ /* 0x000fe200000000ff */
[C---:B------:R-:W-:Y:S01]  /*6db0*/  FFMA R81, R101.reuse, R116, R81 ;  /* 0x0000007465517223 */ /* 0x040fe20000000051 */
[--C-:B------:R-:W-:Y:S02]  /*6dc0*/  HADD2.F32 R121, -RZ, R126.reuse.H0_H0 ;  /* 0x2000007eff797230 */ /* 0x100fe40000004100 */
[C---:B------:R-:W-:Y:S01]  /*6dd0*/  FFMA R56, R101.reuse, R117, R56 ;  /* 0x0000007565387223 */ /* 0x040fe20000000038 */
[----:B------:R-:W-:Y:S02]  /*6de0*/  HADD2.F32 R122, -RZ, R126.H1_H1 ;  /* 0x3000007eff7a7230 */ /* 0x000fe40000004100 */
[----:B------:R-:W-:Y:S01]  /*6df0*/  FFMA R57, R101, R118, R57 ;  /* 0x0000007665397223 */ /* 0x000fe20000000039 */
[----:B------:R-:W-:Y:S01]  /*6e00*/  F2FP.F16.F32.PACK_AB R203, R81, R80 ;  /* 0x0000005051cb723e */ /* 0x000fe200000000ff */
[C---:B------:R-:W-:Y:S01]  /*6e10*/  FFMA R58, R101.reuse, R119, R58 ;  /* 0x00000077653a7223 */ /* 0x040fe2000000003a */
[C---:B------:R-:W-:Y:S01]  /*6e20*/  FFMA R59, R101.reuse, R120, R59 ;  /* 0x00000078653b7223 */ /* 0x040fe2000000003b */
[C---:B------:R-:W-:Y:S01]  /*6e30*/  FFMA R60, R101.reuse, R121, R60 ;  /* 0x00000079653c7223 */ /* 0x040fe2000000003c */
[C---:B------:R-:W-:Y:S01]  /*6e40*/  FFMA R61, R101.reuse, R122, R61 ;  /* 0x0000007a653d7223 */ /* 0x040fe2000000003d */
[----:B------:R2:W-:Y:S01]  /*6e50*/  STSM.16.M88.4 [R181+0x200], R200 ;  /* 0x000200c8b5007844 */ /* 0x0005e20000000200 */
[C---:B------:R-:W-:Y:S01]  /*6e60*/  FFMA R62, R101.reuse, R123, R62 ;  /* 0x0000007b653e7223 */ /* 0x040fe2000000003e */
[----:B------:R-:W-:Y:S01]  /*6e70*/  FFMA R63, R101, R124, R63 ;  /* 0x0000007c653f7223 */ /* 0x000fe2000000003f */
[--C-:B------:R-:W-:Y:S02]  /*6e80*/  HADD2.F32 R125, -RZ, R132.reuse.H0_H0 ;  /* 0x20000084ff7d7230 */ /* 0x100fe40000004100 */
[C---:B------:R-:W-:Y:S01]  /*6e90*/  FMUL R69, R98.reuse, R69 ;  /* 0x0000004562457220 */ /* 0x040fe20000400000 */
[----:B------:R-:W-:Y:S01]  /*6ea0*/  HADD2.F32 R126, -RZ, R132.H1_H1 ;  /* 0x30000084ff7e7230 */ /* 0x000fe20000004100 */
[----:B-1----:R-:W-:Y:S01]  /*6eb0*/  F2FP.F16.F32.PACK_AB R196, R57, R56 ;  /* 0x0000003839c4723e */ /* 0x002fe200000000ff */
[----:B------:R-:W-:Y:S01]  /*6ec0*/  HADD2.F32 R168, -RZ, R173.H1_H1 ;  /* 0x300000adffa87230 */ /* 0x000fe20000004100 */
[----:B------:R-:W-:Y:S01]  /*6ed0*/  F2FP.F16.F32.PACK_AB R197, R59, R58 ;  /* 0x0000003a3bc5723e */ /* 0x000fe200000000ff */
[----:B------:R-:W-:Y:S01]  /*6ee0*/  FFMA R64, R101, R125, R64 ;  /* 0x0000007d65407223 */ /* 0x000fe20000000040 */
[----:B------:R-:W-:Y:S01]  /*6ef0*/  F2FP.F16.F32.PACK_AB R198, R61, R60 ;  /* 0x0000003c3dc6723e */ /* 0x000fe200000000ff */
[----:B------:R-:W-:Y:S01]  /*6f00*/  FFMA R65, R101, R126, R65 ;  /* 0x0000007e65417223 */ /* 0x000fe20000000041 */
[----:B------:R-:W-:Y:S01]  /*6f10*/  F2FP.F16.F32.PACK_AB R199, R63, R62 ;  /* 0x0000003e3fc7723e */ /* 0x000fe200000000ff */
[--C-:B------:R-:W-:Y:S02]  /*6f20*/  HADD2.F32 R131, -RZ, R135.reuse.H0_H0 ;  /* 0x20000087ff837230 */ /* 0x100fe40000004100 */
[C---:B------:R-:W-:Y:S01]  /*6f30*/  FFMA R66, R101.reuse, R127, R66 ;  /* 0x0000007f65427223 */ /* 0x040fe20000000042 */
[C---:B------:R-:W-:Y:S01]  /*6f40*/  FFMA R67, R101.reuse, R128, R67 ;  /* 0x0000008065437223 */ /* 0x040fe20000000043 */
[C---:B------:R-:W-:Y:S01]  /*6f50*/  FFMA R68, R101.reuse, R129, R68 ;  /* 0x0000008165447223 */ /* 0x040fe20000000044 */
[----:B------:R1:W-:Y:S01]  /*6f60*/  STSM.16.M88.4 [R182+0x1200], R196 ;  /* 0x001200c4b6007844 */ /* 0x0003e20000000200 */
[C---:B------:R-:W-:Y:S01]  /*6f70*/  FFMA R69, R101.reuse, R130, R69 ;  /* 0x0000008265457223 */ /* 0x040fe20000000045 */
[--C-:B------:R-:W-:Y:S02]  /*6f80*/  HADD2.F32 R169, -RZ, R174.reuse.H0_H0 ;  /* 0x200000aeffa97230 */ /* 0x100fe40000004100 */
[C---:B------:R-:W-:Y:S01]  /*6f90*/  FMUL R70, R98.reuse, R70 ;  /* 0x0000004662467220 */ /* 0x040fe20000400000 */
[----:B------:R-:W-:Y:S02]  /*6fa0*/  HADD2.F32 R132, -RZ, R135.H1_H1 ;  /* 0x30000087ff847230 */ /* 0x000fe40000004100 */
[C---:B------:R-:W-:Y:S01]  /*6fb0*/  FMUL R71, R98.reuse, R71 ;  /* 0x0000004762477220 */ /* 0x040fe20000400000 */
[----:B------:R-:W-:Y:S02]  /*6fc0*/  HADD2.F32 R170, -RZ, R174.H1_H1 ;  /* 0x300000aeffaa7230 */ /* 0x000fe40000004100 */
[C---:B------:R-:W-:Y:S01]  /*6fd0*/  FFMA R70, R101.reuse, R131, R70 ;  /* 0x0000008365467223 */ /* 0x040fe20000000046 */
[----:B------:R-:W-:Y:S02]  /*6fe0*/  HADD2.F32 R174, -RZ, R180.H1_H1 ;  /* 0x300000b4ffae7230 */ /* 0x000fe40000004100 */
[----:B------:R-:W-:Y:S01]  /*6ff0*/  FFMA R71, R101, R132, R71 ;  /* 0x0000008465477223 */ /* 0x000fe20000000047 */
[C---:B------:R-:W-:Y:S01]  /*7000*/  FMUL R40, R98.reuse, R40 ;  /* 0x0000002862287220 */ /* 0x040fe20000400000 */
[--C-:B------:R-:W-:Y:S02]  /*7010*/  HADD2.F32 R135, -RZ, R141.reuse.H0_H0 ;  /* 0x2000008dff877230 */ /* 0x100fe40000004100 */
[C---:B------:R-:W-:Y:S01]  /*7020*/  FMUL R41, R98.reuse, R41 ;  /* 0x0000002962297220 */ /* 0x040fe20000400000 */
[----:B------:R-:W-:Y:S01]  /*7030*/  HADD2.F32 R136, -RZ, R141.H1_H1 ;  /* 0x3000008dff887230 */ /* 0x000fe20000004100 */
[----:B--2---:R-:W-:Y:S01]  /*7040*/  F2FP.F16.F32.PACK_AB R200, R65, R64 ;  /* 0x0000004041c8723e */ /* 0x004fe200000000ff */
[----:B------:R-:W-:Y:S01]  /*7050*/  FFMA R40, R101, R133, R40 ;  /* 0x0000008565287223 */ /* 0x000fe20000000028 */
[----:B------:R-:W-:Y:S01]  /*7060*/  F2FP.F16.F32.PACK_AB R201, R67, R66 ;  /* 0x0000004243c9723e */ /* 0x000fe200000000ff */
[----:B------:R-:W-:Y:S01]  /*7070*/  FFMA R41, R101, R134, R41 ;  /* 0x0000008665297223 */ /* 0x000fe20000000029 */
[----:B------:R-:W-:Y:S01]  /*7080*/  F2FP.F16.F32.PACK_AB R202, R69, R68 ;  /* 0x0000004445ca723e */ /* 0x000fe200000000ff */
[C---:B------:R-:W-:Y:S01]  /*7090*/  FMUL R42, R98.reuse, R42 ;  /* 0x0000002a622a7220 */ /* 0x040fe20000400000 */
[----:B------:R-:W-:Y:S01]  /*70a0*/  F2FP.F16.F32.PACK_AB R203, R71, R70 ;  /* 0x0000004647cb723e */ /* 0x000fe200000000ff */
[--C-:B------:R-:W-:Y:S02]  /*70b0*/  HADD2.F32 R137, -RZ, R142.reuse.H0_H0 ;  /* 0x2000008eff897230 */ /* 0x100fe40000004100 */
[C---:B------:R-:W-:Y:S01]  /*70c0*/  FMUL R43, R98.reuse, R43 ;  /* 0x0000002b622b7220 */ /* 0x040fe20000400000 */
[C---:B------:R-:W-:Y:S01]  /*70d0*/  FFMA R42, R101.reuse, R135, R42 ;  /* 0x00000087652a7223 */ /* 0x040fe2000000002a */
[----:B------:R-:W-:Y:S01]  /*70e0*/  HADD2.F32 R138, -RZ, R142.H1_H1 ;  /* 0x3000008eff8a7230 */ /* 0x000fe20000004100 */
[----:B------:R2:W-:Y:S01]  /*70f0*/  STSM.16.M88.4 [R181+0x1200], R200 ;  /* 0x001200c8b5007844 */ /* 0x0005e20000000200 */
[----:B------:R-:W-:Y:S01]  /*7100*/  FFMA R43, R101, R136, R43 ;  /* 0x00000088652b7223 */ /* 0x000fe2000000002b */
[C---:B------:R-:W-:Y:S01]  /*7110*/  FMUL R44, R98.reuse, R44 ;  /* 0x0000002c622c7220 */ /* 0x040fe20000400000 */
[C---:B------:R-:W-:Y:S01]  /*7120*/  FMUL R45, R98.reuse, R45 ;  /* 0x0000002d622d7220 */ /* 0x040fe20000400000 */
[C---:B------:R-:W-:Y:S01]  /*7130*/  FMUL R46, R98.reuse, R46 ;  /* 0x0000002e622e7220 */ /* 0x040fe20000400000 */
[C---:B------:R-:W-:Y:S01]  /*7140*/  FMUL R47, R98.reuse, R47 ;  /* 0x0000002f622f7220 */ /* 0x040fe20000400000 */
[----:B-1----:R-:W-:Y:S01]  /*7150*/  F2FP.F16.F32.PACK_AB R196, R41, R40 ;  /* 0x0000002829c4723e */ /* 0x002fe200000000ff */
[----:B------:R-:W-:Y:S01]  /*7160*/  FFMA R44, R101, R137, R44 ;  /* 0x00000089652c7223 */ /* 0x000fe2000000002c */
[----:B------:R-:W-:Y:S01]  /*7170*/  F2FP.F16.F32.PACK_AB R197, R43, R42 ;  /* 0x0000002a2bc5723e */ /* 0x000fe200000000ff */
[C---:B------:R-:W-:Y:S01]  /*7180*/  FFMA R45, R101.reuse, R138, R45 ;  /* 0x0000008a652d7223 */ /* 0x040fe2000000002d */
[C---:B------:R-:W-:Y:S01]  /*7190*/  FFMA R46, R101.reuse, R139, R46 ;  /* 0x0000008b652e7223 */ /* 0x040fe2000000002e */
[----:B------:R-:W-:Y:S01]  /*71a0*/  FFMA R47, R101, R140, R47 ;  /* 0x0000008c652f7223 */ /* 0x000fe2000000002f */
[--C-:B------:R-:W-:Y:S02]  /*71b0*/  HADD2.F32 R141, -RZ, R148.reuse.H0_H0 ;  /* 0x20000094ff8d7230 */ /* 0x100fe40000004100 */
[C---:B------:R-:W-:Y:S01]  /*71c0*/  FMUL R48, R98.reuse, R48 ;  /* 0x0000003062307220 */ /* 0x040fe20000400000 */
[----:B------:R-:W-:Y:S01]  /*71d0*/  F2FP.F16.F32.PACK_AB R198, R45, R44 ;  /* 0x0000002c2dc6723e */ /* 0x000fe200000000ff */
[----:B------:R-:W-:Y:S01]  /*71e0*/  HADD2.F32 R142, -RZ, R148.H1_H1 ;  /* 0x30000094ff8e7230 */ /* 0x000fe20000004100 */
[----:B------:R-:W-:Y:S01]  /*71f0*/  F2FP.F16.F32.PACK_AB R199, R47, R46 ;  /* 0x0000002e2fc7723e */ /* 0x000fe200000000ff */
[C---:B------:R-:W-:Y:S01]  /*7200*/  FFMA R48, R101.reuse, R141, R48 ;  /* 0x0000008d65307223 */ /* 0x040fe20000000030 */
[C---:B------:R-:W-:Y:S01]  /*7210*/  FMUL R49, R98.reuse, R49 ;  /* 0x0000003162317220 */ /* 0x040fe20000400000 */
[C---:B------:R-:W-:Y:S01]  /*7220*/  FMUL R50, R98.reuse, R50 ;  /* 0x0000003262327220 */ /* 0x040fe20000400000 */
[C---:B------:R-:W-:Y:S01]  /*7230*/  FMUL R51, R98.reuse, R51 ;  /* 0x0000003362337220 */ /* 0x040fe20000400000 */
[----:B------:R1:W-:Y:S01]  /*7240*/  STSM.16.M88.4 [R182+0x2200], R196 ;  /* 0x002200c4b6007844 */ /* 0x0003e20000000200 */
[C---:B------:R-:W-:Y:S01]  /*7250*/  FFMA R49, R101.reuse, R142, R49 ;  /* 0x0000008e65317223 */ /* 0x040fe20000000031 */
[C---:B------:R-:W-:Y:S01]  /*7260*/  FFMA R50, R101.reuse, R143, R50 ;  /* 0x0000008f65327223 */ /* 0x040fe20000000032 */
[C---:B------:R-:W-:Y:S01]  /*7270*/  FFMA R51, R101.reuse, R144, R51 ;  /* 0x0000009065337223 */ /* 0x040fe20000000033 */
[C---:B------:R-:W-:Y:S01]  /*7280*/  FMUL R52, R98.reuse, R52 ;  /* 0x0000003462347220 */ /* 0x040fe20000400000 */
[C---:B------:R-:W-:Y:S01]  /*7290*/  FMUL R53, R98.reuse, R53 ;  /* 0x0000003562357220 */ /* 0x040fe20000400000 */
[--C-:B------:R-:W-:Y:S02]  /*72a0*/  HADD2.F32 R147, -RZ, R151.reuse.H0_H0 ;  /* 0x20000097ff937230 */ /* 0x100fe40000004100 */
[C---:B------:R-:W-:Y:S01]  /*72b0*/  FMUL R54, R98.reuse, R54 ;  /* 0x0000003662367220 */ /* 0x040fe20000400000 */
[----:B------:R-:W-:Y:S02]  /*72c0*/  HADD2.F32 R148, -RZ, R151.H1_H1 ;  /* 0x30000097ff947230 */ /* 0x000fe40000004100 */
[----:B------:R-:W-:Y:S01]  /*72d0*/  FFMA R52, R101, R145, R52 ;  /* 0x0000009165347223 */ /* 0x000fe20000000034 */
[----:B--2---:R-:W-:Y:S01]  /*72e0*/  F2FP.F16.F32.PACK_AB R200, R49, R48 ;  /* 0x0000003031c8723e */ /* 0x004fe200000000ff */
[----:B------:R-:W-:Y:S01]  /*72f0*/  FFMA R53, R101, R146, R53 ;  /* 0x0000009265357223 */ /* 0x000fe20000000035 */
[----:B------:R-:W-:Y:S01]  /*7300*/  F2FP.F16.F32.PACK_AB R201, R51, R50 ;  /* 0x0000003233c9723e */ /* 0x000fe200000000ff */
[----:B------:R-:W-:Y:S01]  /*7310*/  FFMA R54, R101, R147, R54 ;  /* 0x0000009365367223 */ /* 0x000fe20000000036 */
[C---:B------:R-:W-:Y:S01]  /*7320*/  FMUL R55, R98.reuse, R55 ;  /* 0x0000003762377220 */ /* 0x040fe20000400000 */
[C---:B------:R-:W-:Y:S01]  /*7330*/  FMUL R24, R98.reuse, R24 ;  /* 0x0000001862187220 */ /* 0x040fe20000400000 */
[----:B------:R-:W-:Y:S01]  /*7340*/  F2FP.F16.F32.PACK_AB R202, R53, R52 ;  /* 0x0000003435ca723e */ /* 0x000fe200000000ff */
[--C-:B------:R-:W-:Y:S02]  /*7350*/  HADD2.F32 R151, -RZ, R157.reuse.H0_H0 ;  /* 0x2000009dff977230 */ /* 0x100fe40000004100 */
[C---:B------:R-:W-:Y:S01]  /*7360*/  FFMA R55, R101.reuse, R148, R55 ;  /* 0x0000009465377223 */ /* 0x040fe20000000037 */
[----:B------:R-:W-:Y:S01]  /*7370*/  FFMA R24, R101, R149, R24 ;  /* 0x0000009565187223 */ /* 0x000fe20000000018 */
[C---:B------:R-:W-:Y:S01]  /*7380*/  FMUL R25, R98.reuse, R25 ;  /* 0x0000001962197220 */ /* 0x040fe20000400000 */
[----:B------:R-:W-:Y:S02]  /*7390*/  HADD2.F32 R152, -RZ, R157.H1_H1 ;  /* 0x3000009dff987230 */ /* 0x000fe40000004100 */
[C---:B------:R-:W-:Y:S01]  /*73a0*/  FMUL R26, R98.reuse, R26 ;  /* 0x0000001a621a7220 */ /* 0x040fe20000400000 */
[----:B------:R-:W-:Y:S01]  /*73b0*/  F2FP.F16.F32.PACK_AB R203, R55, R54 ;  /* 0x0000003637cb723e */ /* 0x000fe200000000ff */
[C---:B------:R-:W-:Y:S01]  /*73c0*/  FFMA R25, R101.reuse, R150, R25 ;  /* 0x0000009665197223 */ /* 0x040fe20000000019 */
[--C-:B------:R-:W-:Y:S02]  /*73d0*/  HADD2.F32 R153, -RZ, R158.reuse.H0_H0 ;  /* 0x2000009eff997230 */ /* 0x100fe40000004100 */
[----:B------:R-:W-:Y:S01]  /*73e0*/  FFMA R26, R101, R151, R26 ;  /* 0x00000097651a7223 */ /* 0x000fe2000000001a */
[C---:B------:R-:W-:Y:S01]  /*73f0*/  FMUL R27, R98.reuse, R27 ;  /* 0x0000001b621b7220 */ /* 0x040fe20000400000 */
[----:B------:R2:W-:Y:S01]  /*7400*/  STSM.16.M88.4 [R181+0x2200], R200 ;  /* 0x002200c8b5007844 */ /* 0x0005e20000000200 */
[----:B------:R-:W-:Y:S02]  /*7410*/  HADD2.F32 R154, -RZ, R158.H1_H1 ;  /* 0x3000009eff9a7230 */ /* 0x000fe40000004100 */
[C---:B------:R-:W-:Y:S01]  /*7420*/  FMUL R28, R98.reuse, R28 ;  /* 0x0000001c621c7220 */ /* 0x040fe20000400000 */
[----:B-1----:R-:W-:Y:S01]  /*7430*/  F2FP.F16.F32.PACK_AB R196, R25, R24 ;  /* 0x0000001819c4723e */ /* 0x002fe200000000ff */
[C---:B------:R-:W-:Y:S01]  /*7440*/  FFMA R27, R101.reuse, R152, R27 ;  /* 0x00000098651b7223 */ /* 0x040fe2000000001b */
[C---:B------:R-:W-:Y:S01]  /*7450*/  FMUL R29, R98.reuse, R29 ;  /* 0x0000001d621d7220 */ /* 0x040fe20000400000 */
[----:B------:R-:W-:Y:S01]  /*7460*/  FFMA R28, R101, R153, R28 ;  /* 0x00000099651c7223 */ /* 0x000fe2000000001c */
[C---:B------:R-:W-:Y:S01]  /*7470*/  FMUL R30, R98.reuse, R30 ;  /* 0x0000001e621e7220 */ /* 0x040fe20000400000 */
[C---:B------:R-:W-:Y:S01]  /*7480*/  FMUL R31, R98.reuse, R31 ;  /* 0x0000001f621f7220 */ /* 0x040fe20000400000 */
[--C-:B------:R-:W-:Y:S01]  /*7490*/  HADD2.F32 R157, -RZ, R164.reuse.H0_H0 ;  /* 0x200000a4ff9d7230 */ /* 0x100fe20000004100 */
[----:B------:R-:W-:Y:S01]  /*74a0*/  F2FP.F16.F32.PACK_AB R197, R27, R26 ;  /* 0x0000001a1bc5723e */ /* 0x000fe200000000ff */
[C---:B------:R-:W-:Y:S01]  /*74b0*/  FFMA R29, R101.reuse, R154, R29 ;  /* 0x0000009a651d7223 */ /* 0x040fe2000000001d */
[C---:B------:R-:W-:Y:S01]  /*74c0*/  FFMA R30, R101.reuse, R155, R30 ;  /* 0x0000009b651e7223 */ /* 0x040fe2000000001e */
[----:B------:R-:W-:Y:S01]  /*74d0*/  FFMA R31, R101, R156, R31 ;  /* 0x0000009c651f7223 */ /* 0x000fe2000000001f */
[C---:B------:R-:W-:Y:S01]  /*74e0*/  FMUL R32, R98.reuse, R32 ;  /* 0x0000002062207220 */ /* 0x040fe20000400000 */
[----:B------:R-:W-:Y:S01]  /*74f0*/  HADD2.F32 R158, -RZ, R164.H1_H1 ;  /* 0x300000a4ff9e7230 */ /* 0x000fe20000004100 */
[----:B------:R-:W-:Y:S01]  /*7500*/  F2FP.F16.F32.PACK_AB R198, R29, R28 ;  /* 0x0000001c1dc6723e */ /* 0x000fe200000000ff */
[C---:B------:R-:W-:Y:S01]  /*7510*/  FMUL R33, R98.reuse, R33 ;  /* 0x0000002162217220 */ /* 0x040fe20000400000 */
[----:B------:R-:W-:Y:S01]  /*7520*/  F2FP.F16.F32.PACK_AB R199, R31, R30 ;  /* 0x0000001e1fc7723e */ /* 0x000fe200000000ff */
[C---:B------:R-:W-:Y:S01]  /*7530*/  FFMA R32, R101.reuse, R157, R32 ;  /* 0x0000009d65207223 */ /* 0x040fe20000000020 */
[C---:B------:R-:W-:Y:S01]  /*7540*/  FMUL R34, R98.reuse, R34 ;  /* 0x0000002262227220 */ /* 0x040fe20000400000 */
[C---:B------:R-:W-:Y:S01]  /*7550*/  FFMA R33, R101.reuse, R158, R33 ;  /* 0x0000009e65217223 */ /* 0x040fe20000000021 */
[C---:B------:R-:W-:Y:S01]  /*7560*/  FMUL R35, R98.reuse, R35 ;  /* 0x0000002362237220 */ /* 0x040fe20000400000 */
[----:B------:R2:W-:Y:S01]  /*7570*/  STSM.16.M88.4 [R182+0x3200], R196 ;  /* 0x003200c4b6007844 */ /* 0x0005e20000000200 */
[C---:B------:R-:W-:Y:S01]  /*7580*/  FFMA R34, R101.reuse, R159, R34 ;  /* 0x0000009f65227223 */ /* 0x040fe20000000022 */
[C---:B------:R-:W-:Y:S01]  /*7590*/  FMUL R36, R98.reuse, R36 ;  /* 0x0000002462247220 */ /* 0x040fe20000400000 */
[----:B------:R-:W-:Y:S01]  /*75a0*/  FFMA R35, R101, R160, R35 ;  /* 0x000000a065237223 */ /* 0x000fe20000000023 */
[----:B------:R-:W-:Y:S01]  /*75b0*/  F2FP.F16.F32.PACK_AB R160, R33, R32 ;  /* 0x0000002021a0723e */ /* 0x000fe200000000ff */
[C---:B------:R-:W-:Y:S01]  /*75c0*/  FMUL R37, R98.reuse, R37 ;  /* 0x0000002562257220 */ /* 0x040fe20000400000 */
[----:B------:R-:W-:Y:S01]  /*75d0*/  FFMA R36, R101, R161, R36 ;  /* 0x000000a165247223 */ /* 0x000fe20000000024 */
[C---:B------:R-:W-:Y:S01]  /*75e0*/  FMUL R38, R98.reuse, R38 ;  /* 0x0000002662267220 */ /* 0x040fe20000400000 */
[----:B------:R-:W-:Y:S01]  /*75f0*/  HADD2.F32 R164, -RZ, R167.H1_H1 ;  /* 0x300000a7ffa47230 */ /* 0x000fe20000004100 */
[----:B------:R-:W-:Y:S01]  /*7600*/  F2FP.F16.F32.PACK_AB R161, R35, R34 ;  /* 0x0000002223a1723e */ /* 0x000fe200000000ff */
[C---:B------:R-:W-:Y:S01]  /*7610*/  FFMA R37, R101.reuse, R162, R37 ;  /* 0x000000a265257223 */ /* 0x040fe20000000025 */
[----:B------:R-:W-:Y:S01]  /*7620*/  FFMA R38, R101, R163, R38 ;  /* 0x000000a365267223 */ /* 0x000fe20000000026 */
[C---:B------:R-:W-:Y:S01]  /*7630*/  FMUL R39, R98.reuse, R39 ;  /* 0x0000002762277220 */ /* 0x040fe20000400000 */
[C---:B------:R-:W-:Y:S01]  /*7640*/  FMUL R4, R98.reuse, R4 ;  /* 0x0000000462047220 */ /* 0x040fe20000400000 */
[----:B------:R-:W-:Y:S01]  /*7650*/  HADD2.F32 R167, -RZ, R173.H0_H0 ;  /* 0x200000adffa77230 */ /* 0x000fe20000004100 */
[----:B------:R-:W-:Y:S01]  /*7660*/  F2FP.F16.F32.PACK_AB R162, R37, R36 ;  /* 0x0000002425a2723e */ /* 0x000fe200000000ff */
[C---:B------:R-:W-:Y:S01]  /*7670*/  FFMA R39, R101.reuse, R164, R39 ;  /* 0x000000a465277223 */ /* 0x040fe20000000027 */
[----:B------:R-:W-:Y:S01]  /*7680*/  FFMA R4, R101, R165, R4 ;  /* 0x000000a565047223 */ /* 0x000fe20000000004 */
[----:B------:R-:W-:Y:S02]  /*7690*/  HADD2.F32 R173, -RZ, R180.H0_H0 ;  /* 0x200000b4ffad7230 */ /* 0x000fe40000004100 */
[C---:B------:R-:W-:Y:S01]  /*76a0*/  FMUL R5, R98.reuse, R5 ;  /* 0x0000000562057220 */ /* 0x040fe20000400000 */
[C---:B------:R-:W-:Y:S01]  /*76b0*/  FMUL R6, R98.reuse, R6 ;  /* 0x0000000662067220 */ /* 0x040fe20000400000 */
[----:B------:R-:W-:Y:S01]  /*76c0*/  F2FP.F16.F32.PACK_AB R163, R39, R38 ;  /* 0x0000002627a3723e */ /* 0x000fe200000000ff */
[C---:B------:R-:W-:Y:S01]  /*76d0*/  FMUL R7, R98.reuse, R7 ;  /* 0x0000000762077220 */ /* 0x040fe20000400000 */
[C---:B------:R-:W-:Y:S01]  /*76e0*/  FFMA R5, R101.reuse, R166, R5 ;  /* 0x000000a665057223 */ /* 0x040fe20000000005 */
[C---:B------:R-:W-:Y:S01]  /*76f0*/  FFMA R6, R101.reuse, R167, R6 ;  /* 0x000000a765067223 */ /* 0x040fe20000000006 */
[C---:B------:R-:W-:Y:S01]  /*7700*/  FMUL R8, R98.reuse, R8 ;  /* 0x0000000862087220 */ /* 0x040fe20000400000 */
[----:B------:R2:W-:Y:S01]  /*7710*/  STSM.16.M88.4 [R181+0x3200], R160 ;  /* 0x003200a0b5007844 */ /* 0x0005e20000000200 */
[----:B------:R-:W-:Y:S01]  /*7720*/  FFMA R7, R101, R168, R7 ;  /* 0x000000a865077223 */ /* 0x000fe20000000007 */
[----:B------:R-:W-:Y:S01]  /*7730*/  F2FP.F16.F32.PACK_AB R168, R5, R4 ;  /* 0x0000000405a8723e */ /* 0x000fe200000000ff */
[----:B------:R-:W-:Y:S01]  /*7740*/  FFMA R8, R101, R169, R8 ;  /* 0x000000a965087223 */ /* 0x000fe20000000008 */
[C---:B------:R-:W-:Y:S01]  /*7750*/  FMUL R9, R98.reuse, R9 ;  /* 0x0000000962097220 */ /* 0x040fe20000400000 */
[C---:B------:R-:W-:Y:S01]  /*7760*/  FMUL R10, R98.reuse, R10 ;  /* 0x0000000a620a7220 */ /* 0x040fe20000400000 */
[----:B------:R-:W-:Y:S01]  /*7770*/  F2FP.F16.F32.PACK_AB R169, R7, R6 ;  /* 0x0000000607a9723e */ /* 0x000fe200000000ff */
[C---:B------:R-:W-:Y:S01]  /*7780*/  FMUL R11, R98.reuse, R11 ;  /* 0x0000000b620b7220 */ /* 0x040fe20000400000 */
[C---:B------:R-:W-:Y:S01]  /*7790*/  FMUL R12, R98.reuse, R12 ;  /* 0x0000000c620c7220 */ /* 0x040fe20000400000 */
[C---:B------:R-:W-:Y:S01]  /*77a0*/  FFMA R9, R101.reuse, R170, R9 ;  /* 0x000000aa65097223 */ /* 0x040fe20000000009 */
        /* <DEDUP_REMOVED lines=8> */
[--C-:B------:R-:W-:Y:S02]  /*7830*/  HADD2.F32 R179, -RZ, R183.reuse.H0_H0 ;  /* 0x200000b7ffb37230 */ /* 0x100fe40000004100 */
[C---:B------:R-:W-:Y:S01]  /*7840*/  FMUL R17, R98.reuse, R17 ;  /* 0x0000001162117220 */ /* 0x040fe20000400000 */
[C---:B------:R-:W-:Y:S01]  /*7850*/  FFMA R14, R101.reuse, R175, R14 ;  /* 0x000000af650e7223 */ /* 0x040fe2000000000e */
[----:B------:R-:W-:Y:S02]  /*7860*/  HADD2.F32 R180, -RZ, R183.H1_H1 ;  /* 0x300000b7ffb47230 */ /* 0x000fe40000004100 */
[C---:B------:R-:W-:Y:S01]  /*7870*/  FMUL R18, R98.reuse, R18 ;  /* 0x0000001262127220 */ /* 0x040fe20000400000 */
[C---:B------:R-:W-:Y:S01]  /*7880*/  FFMA R15, R101.reuse, R176, R15 ;  /* 0x000000b0650f7223 */ /* 0x040fe2000000000f */
[----:B------:R-:W-:Y:S01]  /*7890*/  FMUL R19, R98, R19 ;  /* 0x0000001362137220 */ /* 0x000fe20000400000 */
[C---:B------:R-:W-:Y:S01]  /*78a0*/  FFMA R16, R101.reuse, R177, R16 ;  /* 0x000000b165107223 */ /* 0x040fe20000000010 */
[C---:B------:R-:W-:Y:S01]  /*78b0*/  FFMA R17, R101.reuse, R178, R17 ;  /* 0x000000b265117223 */ /* 0x040fe20000000011 */
[C---:B------:R-:W-:Y:S01]  /*78c0*/  FFMA R18, R101.reuse, R179, R18 ;  /* 0x000000b365127223 */ /* 0x040fe20000000012 */
[----:B------:R-:W-:Y:S01]  /*78d0*/  FFMA R19, R101, R180, R19 ;  /* 0x000000b465137223 */ /* 0x000fe20000000013 */
[----:B------:R-:W-:Y:S01]  /*78e0*/  F2FP.F16.F32.PACK_AB R170, R9, R8 ;  /* 0x0000000809aa723e */ /* 0x000fe200000000ff */
[----:B------:R-:W-:Y:S01]  /*78f0*/  UIADD3 UR24, UPT, UPT, UR42, 0x1, URZ ;  /* 0x000000012a187890 */ /* 0x000fe2000fffe0ff */
[----:B------:R-:W-:Y:S01]  /*7900*/  F2FP.F16.F32.PACK_AB R171, R11, R10 ;  /* 0x0000000a0bab723e */ /* 0x000fe200000000ff */
[----:B------:R-:W-:Y:S01]  /*7910*/  BSSY.RECONVERGENT B0, `(.L_x_106) ;  /* 0x000002e000007945 */ /* 0x000fe20003800200 */
[----:B------:R-:W-:Y:S02]  /*7920*/  F2FP.F16.F32.PACK_AB R172, R13, R12 ;  /* 0x0000000c0dac723e */ /* 0x000fe400000000ff */
[----:B------:R-:W-:Y:S01]  /*7930*/  F2FP.F16.F32.PACK_AB R173, R15, R14 ;  /* 0x0000000e0fad723e */ /* 0x000fe200000000ff */
[----:B------:R2:W-:Y:S01]  /*7940*/  STSM.16.M88.4 [R182+0x4200], R168 ;  /* 0x004200a8b6007844 */ /* 0x0005e20000000200 */
[----:B------:R-:W-:Y:S02]  /*7950*/  F2FP.F16.F32.PACK_AB R174, R17, R16 ;  /* 0x0000001011ae723e */ /* 0x000fe400000000ff */
[----:B------:R-:W-:Y:S05]  /*7960*/  F2FP.F16.F32.PACK_AB R175, R19, R18 ;  /* 0x0000001213af723e */ /* 0x000fea00000000ff */
[----:B------:R2:W-:Y:S01]  /*7970*/  STSM.16.M88.4 [R181+0x4200], R172 ;  /* 0x004200acb5007844 */ /* 0x0005e20000000200 */
[----:B------:R-:W-:Y:S01]  /*7980*/  @!PT LDS RZ, [RZ] ;  /* 0x00000000fffff984 */ /* 0x000fe20000000800 */
[----:B------:R-:W-:Y:S01]  /*7990*/  @!PT LDS RZ, [RZ] ;  /* 0x00000000fffff984 */ /* 0x000fe20000000800 */
[----:B------:R-:W-:Y:S01]  /*79a0*/  @!PT LDS RZ, [RZ] ;  /* 0x00000000fffff984 */ /* 0x000fe20000000800 */
[----:B------:R-:W-:Y:S01]  /*79b0*/  @!PT LDS RZ, [RZ] ;  /* 0x00000000fffff984 */ /* 0x000fe20000000800 */
[----:B------:R1:W-:Y:S07]  /*79c0*/  MEMBAR.ALL.CTA ;  /* 0x0000000000007992 */ /* 0x0003ee0000008000 */
[----:B-1----:R-:W1:Y:S02]  /*79d0*/  FENCE.VIEW.ASYNC.S ;  /* 0x00000000000073c6 */ /* 0x002e640000000000 */
[----:B-1----:R-:W-:Y:S06]  /*79e0*/  BAR.SYNC.DEFER_BLOCKING 0x1, 0x80 ;  /* 0x0042000000007b1d */ /* 0x002fec0000010000 */
[----:B------:R-:W-:Y:S05]  /*79f0*/  @P0 BRA `(.L_x_107) ;  /* 0x00000000007c0947 */ /* 0x000fea0003800000 */
[----:B------:R-:W-:Y:S01]  /*7a00*/  R2UR UR13, R195 ;  /* 0x00000000c30d72ca */ /* 0x000fe200000e0000 */
[----:B------:R-:W-:Y:S01]  /*7a10*/  UIADD3 UR26, UP0, UPT, UR48, 0x680, URZ ;  /* 0x00000680301a7890 */ /* 0x000fe2000ff1e0ff */
[----:B------:R-:W-:Y:S01]  /*7a20*/  R2UR UR14, R205 ;  /* 0x00000000cd0e72ca */ /* 0x000fe200000e0000 */
[----:B------:R-:W-:Y:S02]  /*7a30*/  UIMAD UR16, UR42, 0x5000, UR40 ;  /* 0x000050002a1078a4 */ /* 0x000fe4000f8e0228 */
[----:B------:R-:W-:Y:S02]  /*7a40*/  UIADD3.X UR27, UPT, UPT, URZ, UR49, URZ, UP0, !UPT ;  /* 0x00000031ff1b7290 */ /* 0x000fe400087fe4ff */
[----:B------:R-:W-:Y:S01]  /*7a50*/  UIADD3 UR12, UPT, UPT, UR16, 0x200, URZ ;  /* 0x00000200100c7890 */ /* 0x000fe2000fffe0ff */
[----:B------:R-:W-:Y:S01]  /*7a60*/  UMOV UR15, UR36 ;  /* 0x00000024000f7c82 */ /* 0x000fe20008000000 */
[----:B------:R-:W-:Y:S01]  /*7a70*/  UIADD3 UR8, UPT, UPT, UR16, 0x1200, URZ ;  /* 0x0000120010087890 */ /* 0x000fe2000fffe0ff */
[----:B------:R-:W-:Y:S03]  /*7a80*/  UMOV UR11, UR36 ;  /* 0x00000024000b7c82 */ /* 0x000fe60008000000 */
[----:B------:R-:W-:Y:S02]  /*7a90*/  UIMAD UR13, UR13, 0xa0, URZ ;  /* 0x000000a00d0d78a4 */ /* 0x000fe4000f8e02ff */
[----:B------:R-:W-:Y:S02]  /*7aa0*/  USHF.L.U32 UR14, UR14, 0x6, URZ ;  /* 0x000000060e0e7899 */ /* 0x000fe400080006ff */
[----:B------:R-:W-:Y:S02]  /*7ab0*/  UIADD3 UR9, UPT, UPT, UR13, 0x20, URZ ;  /* 0x000000200d097890 */ /* 0x000fe4000fffe0ff */
[----:B------:R-:W-:Y:S02]  /*7ac0*/  UIADD3 UR4, UPT, UPT, UR16, 0x2200, URZ ;  /* 0x0000220010047890 */ /* 0x000fe4000fffe0ff */
[----:B------:R-:W-:Y:S01]  /*7ad0*/  UIADD3 UR5, UPT, UPT, UR13, 0x40, URZ ;  /* 0x000000400d057890 */ /* 0x000fe2000fffe0ff */
[----:B------:R-:W-:Y:S02]  /*7ae0*/  UMOV UR10, UR14 ;  /* 0x0000000e000a7c82 */ /* 0x000fe40008000000 */
[----:B------:R1:W-:Y:S01]  /*7af0*/  UTMASTG.3D [UR12], [UR26] ;  /* 0x0000000c1a0073b5 */ /* 0x0003e20008010000 */
[----:B------:R-:W-:Y:S01]  /*7b00*/  UMOV UR7, UR36 ;  /* 0x0000002400077c82 */ /* 0x000fe20008000000 */
[----:B------:R-:W-:Y:S01]  /*7b10*/  UMOV UR6, UR14 ;  /* 0x0000000e00067c82 */ /* 0x000fe20008000000 */
[----:B------:R-:W-:Y:S02]  /*7b20*/  UIADD3 UR20, UPT, UPT, UR16, 0x3200, URZ ;  /* 0x0000320010147890 */ /* 0x000fe4000fffe0ff */
[----:B------:R-:W-:Y:S01]  /*7b30*/  UIADD3 UR21, UPT, UPT, UR13, 0x60, URZ ;  /* 0x000000600d157890 */ /* 0x000fe2000fffe0ff */
[----:B------:R-:W-:Y:S01]  /*7b40*/  UMOV UR23, UR36 ;  /* 0x0000002400177c82 */ /* 0x000fe20008000000 */
[----:B------:R1:W-:Y:S01]  /*7b50*/  UTMASTG.3D [UR8], [UR26] ;  /* 0x000000081a0073b5 */ /* 0x0003e20008010000 */
[----:B------:R-:W-:Y:S01]  /*7b60*/  UMOV UR22, UR14 ;  /* 0x0000000e00167c82 */ /* 0x000fe20008000000 */
[----:B------:R-:W-:Y:S02]  /*7b70*/  UIADD3 UR16, UPT, UPT, UR16, 0x4200, URZ ;  /* 0x0000420010107890 */ /* 0x000fe4000fffe0ff */
[----:B------:R-:W-:Y:S01]  /*7b80*/  UIADD3 UR17, UPT, UPT, UR13, 0x80, URZ ;  /* 0x000000800d117890 */ /* 0x000fe2000fffe0ff */
[----:B------:R-:W-:Y:S01]  /*7b90*/  UMOV UR19, UR36 ;  /* 0x0000002400137c82 */ /* 0x000fe20008000000 */
[----:B------:R-:W-:Y:S01]  /*7ba0*/  UMOV UR18, UR14 ;  /* 0x0000000e00127c82 */ /* 0x000fe20008000000 */
[----:B------:R1:W-:Y:S01]  /*7bb0*/  UTMASTG.3D [UR4], [UR26] ;  /* 0x000000041a0073b5 */ /* 0x0003e20008010000 */
[----:B------:R1:W-:Y:S05]  /*7bc0*/  UTMASTG.3D [UR20], [UR26] ;  /* 0x000000141a0073b5 */ /* 0x0003ea0008010000 */
[----:B------:R1:W-:Y:S02]  /*7bd0*/  UTMASTG.3D [UR16], [UR26] ;  /* 0x000000101a0073b5 */ /* 0x0003e40008010000 */
[----:B-1----:R0:W-:Y:S02]  /*7be0*/  UTMACMDFLUSH ;  /* 0x00000000000079b7 */ /* 0x0021e40000000000 */
.L_x_107:
[----:B------:R-:W-:Y:S05]  /*7bf0*/  BSYNC.RECONVERGENT B0 ;  /* 0x0000000000007941 */ /* 0x000fea0003800200 */
.L_x_106:
[----:B------:R-:W-:Y:S04]  /*7c00*/  BSSY.RECONVERGENT B0, `(.L_x_108) ;  /* 0x0000003000007945 */ /* 0x000fe80003800200 */
[----:B------:R-:W-:Y:S05]  /*7c10*/  @P0 BRA `(.L_x_109) ;  /* 0x0000000000040947 */ /* 0x000fea0003800000 */
[----:B------:R-:W-:Y:S04]  /*7c20*/  DEPBAR.LE SB0, 0x0 ;  /* 0x000080000000791a */ /* 0x000fe80000000000 */
.L_x_109:
[----:B------:R-:W-:Y:S05]  /*7c30*/  BSYNC.RECONVERGENT B0 ;  /* 0x0000000000007941 */ /* 0x000fea0003800200 */
.L_x_108:
[----:B------:R-:W-:Y:S01]  /*7c40*/  BAR.SYNC.DEFER_BLOCKING 0x1, 0x80 ;  /* 0x0042000000007b1d */ /* 0x000fe20000010000 */
[----:B------:R-:W-:Y:S01]  /*7c50*/  UIADD3 UR41, UPT, UPT, UR41, 0x1, URZ ;  /* 0x0000000129297890 */ /* 0x000fe2000fffe0ff */
[----:B------:R-:W-:Y:S03]  /*7c60*/  IADD3 R96, PT, PT, R96, 0x1, RZ ;  /* 0x0000000160607810 */ /* 0x000fe60007ffe0ff */
[----:B------:R-:W-:Y:S09]  /*7c70*/  UISETP.NE.AND UP0, UPT, UR41, URZ, UPT ;  /* 0x000000ff2900728c */ /* 0x000ff2000bf05270 */
[----:B------:R-:W-:Y:S05]  /*7c80*/  BRA.U !UP0, `(.L_x_110) ;  /* 0x0000000108287547 */ /* 0x000fea000b800000 */
[----:B------:R-:W-:Y:S01]  /*7c90*/  ISETP.NE.AND P0, PT, R221, RZ, PT ;  /* 0x000000ffdd00720c */ /* 0x000fe20003f05270 */
[----:B------:R-:W-:Y:S11]  /*7ca0*/  IMAD.U32 R0, RZ, RZ, UR37 ;  /* 0x00000025ff007e24 */ /* 0x000ff6000f8e00ff */
[----:B------:R-:W-:Y:S01]  /*7cb0*/  @!UPT UIADD3 URZ, UPT, UPT, URZ, URZ, URZ ;  /* 0x000000fffffff290 */ /* 0x000fe2000fffe0ff */
[C---:B------:R-:W-:Y:S01]  /*7cc0*/  @P0 LEA R3, R213.reuse, UR40, 0x3 ;  /* 0x00000028d5030c11 */ /* 0x040fe2000f8e18ff */
[----:B------:R-:W-:Y:S04]  /*7cd0*/  VIADD R213, R213, 0x1 ;  /* 0x00000001d5d57836 */ /* 0x000fe80000000000 */
[----:B------:R-:W-:Y:S05]  /*7ce0*/  @P0 VIADD R3, R3, 0xe0 ;  /* 0x000000e003030836 */ /* 0x000fea0000000000 */
[----:B------:R-:W-:Y:S04]  /*7cf0*/  @P0 PRMT R0, R0, 0x654, R3 ;  /* 0x0000065400000816 */ /* 0x000fe80000000003 */
[----:B------:R1:W-:Y:S01]  /*7d00*/  @P0 SYNCS.ARRIVE.TRANS64.RED.A1T0 RZ, [R0+URZ], RZ ;  /* 0x000000ff00ff09a7 */ /* 0x0003e200081004ff */
[C---:B------:R-:W-:Y:S04]  /*7d10*/  ISETP.NE.AND P0, PT, R213.reuse, 0x2, PT ;  /* 0x00000002d500780c */ /* 0x040fe80003f05270 */
[----:B------:R-:W-:Y:S09]  /*7d20*/  SEL R213, R213, RZ, P0 ;  /* 0x000000ffd5d57207 */ /* 0x000ff20000000000 */
.L_x_110:
[----:B------:R-:W-:Y:S01]  /*7d30*/  ISETP.NE.AND P2, PT, R219, RZ, PT ;  /* 0x000000ffdb00720c */ /* 0x000fe20003f45270 */
[----:B------:R-:W-:Y:S01]  /*7d40*/  UISETP.NE.AND UP0, UPT, UR24, 0x2, UPT ;  /* 0x000000021800788c */ /* 0x000fe2000bf05270 */
[----:B------:R-:W-:Y:S01]  /*7d50*/  ISETP.NE.AND P0, PT, R220, 0x2, PT ;  /* 0x00000002dc00780c */ /* 0x000fe20003f05270 */
[----:B------:R-:W-:Y:S01]  /*7d60*/  IMAD.IADD R195, R95, 0x1, R194 ;  /* 0x000000015fc37824 */ /* 0x000fe200078e02c2 */
[----:B------:R-:W-:Y:S01]  /*7d70*/  ISETP.NE.AND P1, PT, R96, 0x4, PT ;  /* 0x000000046000780c */ /* 0x000fe20003f25270 */
[----:B------:R-:W-:Y:S01]  /*7d80*/  USEL UR4, URZ, 0x1, UP0 ;  /* 0x00000001ff047887 */ /* 0x000fe20008000000 */
[----:B------:R-:W-:Y:S01]  /*7d90*/  SEL R3, RZ, 0x1, P0 ;  /* 0x00000001ff037807 */ /* 0x000fe20000000000 */
[----:B------:R-:W-:Y:S01]  /*7da0*/  USEL UR42, UR24, URZ, UP0 ;  /* 0x000000ff182a7287 */ /* 0x000fe20008000000 */
[----:B-1----:R-:W-:Y:S01]  /*7db0*/  SEL R0, RZ, 0x1, P1 ;  /* 0x00000001ff007807 */ /* 0x002fe20000800000 */
[----:B------:R-:W-:Y:S01]  /*7dc0*/  IMAD.IADD R205, R97, 0x1, R204 ;  /* 0x0000000161cd7824 */ /* 0x000fe200078e02cc */
[----:B------:R-:W-:Y:S02]  /*7dd0*/  LOP3.LUT R214, R214, R3, RZ, 0x3c, !PT ;  /* 0x00000003d6d67212 */ /* 0x000fe400078e3cff */
[----:B------:R-:W-:Y:S02]  /*7de0*/  LOP3.LUT R216, R216, UR4, RZ, 0x3c, !PT ;  /* 0x00000004d8d87c12 */ /* 0x000fe4000f8e3cff */
[----:B------:R-:W-:Y:S02]  /*7df0*/  @P2 R2UR UR36, R212 ;  /* 0x00000000d42422ca */ /* 0x000fe400000e0000 */
[----:B------:R-:W-:Y:S02]  /*7e00*/  LOP3.LUT R215, R215, R0, RZ, 0x3c, !PT ;  /* 0x00000000d7d77212 */ /* 0x000fe400078e3cff */
[----:B------:R-:W-:Y:S02]  /*7e10*/  SEL R220, R220, RZ, P0 ;  /* 0x000000ffdcdc7207 */ /* 0x000fe40000000000 */
[----:B------:R-:W-:Y:S01]  /*7e20*/  SEL R96, R96, RZ, P1 ;  /* 0x000000ff60607207 */ /* 0x000fe20000800000 */
[----:B------:R-:W-:Y:S08]  /*7e30*/  @P2 BRA `(.L_x_111) ;  /* 0xffffffd0006c2947 */ /* 0x000ff0000383ffff */
[----:B------:R-:W-:-:S09]  /*7e40*/  UISETP.NE.AND UP0, UPT, UR44, URZ, UPT ;  /* 0x000000ff2c00728c */ /* 0x000fd2000bf05270 */
[----:B------:R-:W-:Y:S05]  /*7e50*/  BRA.U !UP0, `(.L_x_112) ;  /* 0x0000000108487547 */ /* 0x000fea000b800000 */
[----:B------:R-:W1:Y:S02]  /*7e60*/  LDCU.64 UR4, c[0x0][0x890] ;  /* 0x00011200ff0477ac */ /* 0x000e640008000a00 */
[----:B-1----:R-:W-:-:S04]  /*7e70*/  UISETP.NE.U32.AND UP0, UPT, UR4, URZ, UPT ;  /* 0x000000ff0400728c */ /* 0x002fc8000bf05070 */
[----:B------:R-:W-:-:S09]  /*7e80*/  UISETP.NE.AND.EX UP0, UPT, UR5, URZ, UPT, UP0 ;  /* 0x000000ff0500728c */ /* 0x000fd2000bf05300 */
[----:B------:R-:W-:Y:S05]  /*7e90*/  BRA.U UP0, `(.L_x_113) ;  /* 0x00000001000c7547 */ /* 0x000fea000b800000 */
[----:B------:R-:W-:-:S13]  /*7ea0*/  FSETP.NEU.AND P0, PT, R101, RZ, PT ;  /* 0x000000ff6500720b */ /* 0x000fda0003f0d000 */
[----:B------:R-:W-:Y:S05]  /*7eb0*/  @!P0 EXIT ;  /* 0x000000000000894d */ /* 0x000fea0003800000 */
[----:B------:R-:W-:Y:S05]  /*7ec0*/  BRA `(.L_x_112) ;  /* 0x00000000002c7947 */ /* 0x000fea0003800000 */
.L_x_113:
[----:B------:R-:W-:Y:S01]  /*7ed0*/  LOP3.LUT P0, RZ, R206, 0xff, RZ, 0xc0, !PT ;  /* 0x000000ffceff7812 */ /* 0x000fe2000780c0ff */
[----:B------:R-:W-:-:S12]  /*7ee0*/  BSSY.RECONVERGENT B0, `(.L_x_112) ;  /* 0x0000009000007945 */ /* 0x000fd80003800200 */
[----:B------:R-:W-:Y:S05]  /*7ef0*/  @P0 BRA `(.L_x_114) ;  /* 0x0000000000140947 */ /* 0x000fea0003800000 */
[----:B------:R-:W1:Y:S02]  /*7f00*/  LDCU.64 UR4, c[0x0][0x888] ;  /* 0x00011100ff0477ac */ /* 0x000e640008000a00 */
[----:B-1----:R-:W-:-:S04]  /*7f10*/  ISETP.NE.U32.AND P0, PT, RZ, UR4, PT ;  /* 0x00000004ff007c0c */ /* 0x002fc8000bf05070 */
[----:B------:R-:W-:-:S13]  /*7f20*/  ISETP.NE.AND.EX P0, PT, RZ, UR5, PT, P0 ;  /* 0x00000005ff007c0c */ /* 0x000fda000bf05300 */
[----:B------:R-:W-:Y:S05]  /*7f30*/  @!P0 EXIT ;  /* 0x000000000000894d */ /* 0x000fea0003800000 */
[----:B------:R-:W-:Y:S05]  /*7f40*/  BRA `(.L_x_115) ;  /* 0x0000000000087947 */ /* 0x000fea0003800000 */
.L_x_114:
[----:B------:R-:W-:-:S13]  /*7f50*/  FSETP.NEU.AND P0, PT, R101, RZ, PT ;  /* 0x000000ff6500720b */ /* 0x000fda0003f0d000 */
[----:B------:R-:W-:Y:S05]  /*7f60*/  @!P0 EXIT ;  /* 0x000000000000894d */ /* 0x000fea0003800000 */
.L_x_115:
[----:B------:R-:W-:Y:S05]  /*7f70*/  BSYNC.RECONVERGENT B0 ;  /* 0x0000000000007941 */ /* 0x000fea0003800200 */
.L_x_112:
[----:B------:R-:W-:-:S04]  /*7f80*/  DEPBAR.LE SB0, 0x0 ;  /* 0x000080000000791a */ /* 0x000fc80000000000 */
[----:B------:R-:W-:Y:S05]  /*7f90*/  EXIT ;  /* 0x000000000000794d */ /* 0x000fea0003800000 */
.L_x_20:
[----:B--2---:R2:W1:Y:S02]  /*7fa0*/  SYNCS.PHASECHK.TRANS64.TRYWAIT P0, [R3+URZ+0x170], R2 ;  /* 0x00017002030075a7 */ /* 0x00446400080011ff */
[----:B-1----:R-:W-:Y:S05]  /*7fb0*/  @!P0 NANOSLEEP.SYNCS 0x989680 ;  /* 0x009896800000895d */ /* 0x002fea0003900000 */
[----:B------:R-:W1:Y:S02]  /*7fc0*/  @!P0 SYNCS.PHASECHK.TRANS64 P0, [R3+URZ+0x170], R2 ;  /* 0x00017002030085a7 */ /* 0x000e6400080010ff */
[----:B-1----:R-:W-:Y:S05]  /*7fd0*/  @!P0 BRA `(.L_x_20) ;  /* 0xfffffffc00f08947 */ /* 0x002fea000383ffff */
[----:B------:R-:W-:Y:S05]  /*7fe0*/  BRA `(.L_x_116) ;  /* 0xffffff9400c47947 */ /* 0x000fea000383ffff */
.L_x_23:
[----:B-1----:R-:W-:Y:S07]  /*7ff0*/  MOV R2, UR33 ;  /* 0x0000002100027c02 */ /* 0x002fee0008000f00 */
.L_x_117:
[----:B-1----:R1:W2:Y:S02]  /*8000*/  SYNCS.PHASECHK.TRANS64.TRYWAIT P0, [R2+URZ+0x68], R5 ;  /* 0x00006805020075a7 */ /* 0x0022a400080011ff */
[----:B--2---:R-:W-:Y:S05]  /*8010*/  @!P0 NANOSLEEP.SYNCS 0x989680 ;  /* 0x009896800000895d */ /* 0x004fea0003900000 */
[----:B------:R-:W2:Y:S02]  /*8020*/  @!P0 SYNCS.PHASECHK.TRANS64 P0, [R2+URZ+0x68], R5 ;  /* 0x00006805020085a7 */ /* 0x000ea400080010ff */
[----:B--2---:R-:W-:Y:S05]  /*8030*/  @!P0 BRA `(.L_x_117) ;  /* 0xfffffffc00f08947 */ /* 0x004fea000383ffff */
[----:B------:R-:W-:Y:S05]  /*8040*/  BRA `(.L_x_22) ;  /* 0xffffff9800147947 */ /* 0x000fea000383ffff */
.L_x_29:
[----:B-1----:R-:W-:Y:S07]  /*8050*/  MOV R2, UR17 ;  /* 0x0000001100027c02 */ /* 0x002fee0008000f00 */
.L_x_118:
[----:B-1----:R1:W2:Y:S02]  /*8060*/  SYNCS.PHASECHK.TRANS64.TRYWAIT P0, [R2+URZ+0x68], R5 ;  /* 0x00006805020075a7 */ /* 0x0022a400080011ff */
[----:B--2---:R-:W-:Y:S05]  /*8070*/  @!P0 NANOSLEEP.SYNCS 0x989680 ;  /* 0x009896800000895d */ /* 0x004fea0003900000 */
[----:B------:R-:W2:Y:S02]  /*8080*/  @!P0 SYNCS.PHASECHK.TRANS64 P0, [R2+URZ+0x68], R5 ;  /* 0x00006805020085a7 */ /* 0x000ea400080010ff */
[----:B--2---:R-:W-:Y:S05]  /*8090*/  @!P0 BRA `(.L_x_118) ;  /* 0xfffffffc00f08947 */ /* 0x004fea000383ffff */
[----:B------:R-:W-:Y:S05]  /*80a0*/  BRA `(.L_x_28) ;  /* 0xffffff9800bc7947 */ /* 0x000fea000383ffff */
.L_x_33:
[----:B-1----:R1:W2:Y:S02]  /*80b0*/  SYNCS.PHASECHK.TRANS64.TRYWAIT P0, [R2+URZ+0x100], R3 ;  /* 0x00010003020075a7 */ /* 0x0022a400080011ff */
[----:B--2---:R-:W-:Y:S05]  /*80c0*/  @!P0 NANOSLEEP.SYNCS 0x989680 ;  /* 0x009896800000895d */ /* 0x004fea0003900000 */
[----:B------:R-:W2:Y:S02]  /*80d0*/  @!P0 SYNCS.PHASECHK.TRANS64 P0, [R2+URZ+0x100], R3 ;  /* 0x00010003020085a7 */ /* 0x000ea400080010ff */
[----:B--2---:R-:W-:Y:S05]  /*80e0*/  @!P0 BRA `(.L_x_33) ;  /* 0xfffffffc00f08947 */ /* 0x004fea000383ffff */
[----:B------:R-:W-:Y:S05]  /*80f0*/  BRA `(.L_x_119) ;  /* 0xffffff9c004c7947 */ /* 0x000fea000383ffff */
.L_x_37:
[----:B----4-:R-:W-:-:S07]  /*8100*/  MOV R0, UR5 ;  /* 0x0000000500007c02 */ /* 0x010fce0008000f00 */
.L_x_120:
[----:B-1----:R1:W2:Y:S02]  /*8110*/  SYNCS.PHASECHK.TRANS64.TRYWAIT P0, [R0+URZ], R3 ;  /* 0x00000003000075a7 */ /* 0x0022a400080011ff */
[----:B--2---:R-:W-:Y:S05]  /*8120*/  @!P0 NANOSLEEP.SYNCS 0x989680 ;  /* 0x009896800000895d */ /* 0x004fea0003900000 */
[----:B------:R-:W2:Y:S02]  /*8130*/  @!P0 SYNCS.PHASECHK.TRANS64 P0, [R0+URZ], R3 ;  /* 0x00000003000085a7 */ /* 0x000ea400080010ff */
[----:B--2---:R-:W-:Y:S05]  /*8140*/  @!P0 BRA `(.L_x_120) ;  /* 0xfffffffc00f08947 */ /* 0x004fea000383ffff */
[----:B------:R-:W-:Y:S05]  /*8150*/  BRA `(.L_x_121) ;  /* 0xffffffa000bc7947 */ /* 0x000fea000383ffff */
.L_x_38:
[----:B----4-:R-:W-:-:S07]  /*8160*/  MOV R0, UR5 ;  /* 0x0000000500007c02 */ /* 0x010fce0008000f00 */
.L_x_122:
[----:B-1----:R1:W2:Y:S02]  /*8170*/  SYNCS.PHASECHK.TRANS64.TRYWAIT P0, [R0+URZ], R3 ;  /* 0x00000003000075a7 */ /* 0x0022a400080011ff */
[----:B--2---:R-:W-:Y:S05]  /*8180*/  @!P0 NANOSLEEP.SYNCS 0x989680 ;  /* 0x009896800000895d */ /* 0x004fea0003900000 */
[----:B------:R-:W2:Y:S02]  /*8190*/  @!P0 SYNCS.PHASECHK.TRANS64 P0, [R0+URZ], R3 ;  /* 0x00000003000085a7 */ /* 0x000ea400080010ff */
[----:B--2---:R-:W-:Y:S05]  /*81a0*/  @!P0 BRA `(.L_x_122) ;  /* 0xfffffffc00f08947 */ /* 0x004fea000383ffff */
[----:B------:R-:W-:Y:S05]  /*81b0*/  BRA `(.L_x_123) ;  /* 0xffffffa000c87947 */ /* 0x000fea000383ffff */
.L_x_39:
[----:B----4-:R-:W-:-:S07]  /*81c0*/  MOV R0, UR5 ;  /* 0x0000000500007c02 */ /* 0x010fce0008000f00 */
.L_x_124:
[----:B-1----:R1:W2:Y:S02]  /*81d0*/  SYNCS.PHASECHK.TRANS64.TRYWAIT P0, [R0+URZ], R3 ;  /* 0x00000003000075a7 */ /* 0x0022a400080011ff */
[----:B--2---:R-:W-:Y:S05]  /*81e0*/  @!P0 NANOSLEEP.SYNCS 0x989680 ;  /* 0x009896800000895d */ /* 0x004fea0003900000 */
[----:B------:R-:W2:Y:S02]  /*81f0*/  @!P0 SYNCS.PHASECHK.TRANS64 P0, [R0+URZ], R3 ;  /* 0x00000003000085a7 */ /* 0x000ea400080010ff */
[----:B--2---:R-:W-:Y:S05]  /*8200*/  @!P0 BRA `(.L_x_124) ;  /* 0xfffffffc00f08947 */ /* 0x004fea000383ffff */
[----:B------:R-:W-:Y:S05]  /*8210*/  BRA `(.L_x_125) ;  /* 0xffffffa000d47947 */ /* 0x000fea000383ffff */
.L_x_40:
[----:B----4-:R-:W-:-:S07]  /*8220*/  MOV R0, UR5 ;  /* 0x0000000500007c02 */ /* 0x010fce0008000f00 */
.L_x_126:
[----:B-1----:R1:W2:Y:S02]  /*8230*/  SYNCS.PHASECHK.TRANS64.TRYWAIT P0, [R0+URZ], R3 ;  /* 0x00000003000075a7 */ /* 0x0022a400080011ff */
[----:B--2---:R-:W-:Y:S05]  /*8240*/  @!P0 NANOSLEEP.SYNCS 0x989680 ;  /* 0x009896800000895d */ /* 0x004fea0003900000 */
[----:B------:R-:W2:Y:S02]  /*8250*/  @!P0 SYNCS.PHASECHK.TRANS64 P0, [R0+URZ], R3 ;  /* 0x00000003000085a7 */ /* 0x000ea400080010ff */
[----:B--2---:R-:W-:Y:S05]  /*8260*/  @!P0 BRA `(.L_x_126) ;  /* 0xfffffffc00f08947 */ /* 0x004fea000383ffff */
[----:B------:R-:W-:Y:S05]  /*8270*/  BRA `(.L_x_127) ;  /* 0xffffffa000e07947 */ /* 0x000fea000383ffff */
.L_x_41:
[----:B----4-:R-:W-:-:S07]  /*8280*/  MOV R0, UR5 ;  /* 0x0000000500007c02 */ /* 0x010fce0008000f00 */
.L_x_128:
[----:B-1----:R1:W2:Y:S02]  /*8290*/  SYNCS.PHASECHK.TRANS64.TRYWAIT P0, [R0+URZ], R3 ;  /* 0x00000003000075a7 */ /* 0x0022a400080011ff */
[----:B--2---:R-:W-:Y:S05]  /*82a0*/  @!P0 NANOSLEEP.SYNCS 0x989680 ;  /* 0x009896800000895d */ /* 0x004fea0003900000 */
[----:B------:R-:W2:Y:S02]  /*82b0*/  @!P0 SYNCS.PHASECHK.TRANS64 P0, [R0+URZ], R3 ;  /* 0x00000003000085a7 */ /* 0x000ea400080010ff */
[----:B--2---:R-:W-:Y:S05]  /*82c0*/  @!P0 BRA `(.L_x_128) ;  /* 0xfffffffc00f08947 */ /* 0x004fea000383ffff */
[----:B------:R-:W-:Y:S05]  /*82d0*/  BRA `(.L_x_129) ;  /* 0xffffffa000ec7947 */ /* 0x000fea000383ffff */
.L_x_42:
[----:B----4-:R-:W-:-:S07]  /*82e0*/  MOV R0, UR5 ;  /* 0x0000000500007c02 */ /* 0x010fce0008000f00 */
.L_x_130:
[----:B-1----:R1:W2:Y:S02]  /*82f0*/  SYNCS.PHASECHK.TRANS64.TRYWAIT P0, [R0+URZ], R3 ;  /* 0x00000003000075a7 */ /* 0x0022a400080011ff */
[----:B--2---:R-:W-:Y:S05]  /*8300*/  @!P0 NANOSLEEP.SYNCS 0x989680 ;  /* 0x009896800000895d */ /* 0x004fea0003900000 */
[----:B------:R-:W2:Y:S02]  /*8310*/  @!P0 SYNCS.PHASECHK.TRANS64 P0, [R0+URZ], R3 ;  /* 0x00000003000085a7 */ /* 0x000ea400080010ff */
[----:B--2---:R-:W-:Y:S05]  /*8320*/  @!P0 BRA `(.L_x_130) ;  /* 0xfffffffc00f08947 */ /* 0x004fea000383ffff */
[----:B------:R-:W-:Y:S05]  /*8330*/  BRA `(.L_x_131) ;  /* 0xffffffa000f87947 */ /* 0x000fea000383ffff */
.L_x_43:
[----:B----4-:R-:W-:-:S07]  /*8340*/  MOV R0, UR5 ;  /* 0x0000000500007c02 */ /* 0x010fce0008000f00 */
.L_x_132:
[----:B-1----:R1:W2:Y:S02]  /*8350*/  SYNCS.PHASECHK.TRANS64.TRYWAIT P0, [R0+URZ], R3 ;  /* 0x00000003000075a7 */ /* 0x0022a400080011ff */
[----:B--2---:R-:W-:Y:S05]  /*8360*/  @!P0 NANOSLEEP.SYNCS 0x989680 ;  /* 0x009896800000895d */ /* 0x004fea0003900000 */
[----:B------:R-:W2:Y:S02]  /*8370*/  @!P0 SYNCS.PHASECHK.TRANS64 P0, [R0+URZ], R3 ;  /* 0x00000003000085a7 */ /* 0x000ea400080010ff */
[----:B--2---:R-:W-:Y:S05]  /*8380*/  @!P0 BRA `(.L_x_132) ;  /* 0xfffffffc00f08947 */ /* 0x004fea000383ffff */
[----:B------:R-:W-:Y:S05]  /*8390*/  BRA `(.L_x_133) ;  /* 0xffffffa400047947 */ /* 0x000fea000383ffff */
.L_x_44:
[----:B----4-:R-:W-:-:S07]  /*83a0*/  MOV R0, UR5 ;  /* 0x0000000500007c02 */ /* 0x010fce0008000f00 */
.L_x_134:
[----:B-1----:R1:W2:Y:S02]  /*83b0*/  SYNCS.PHASECHK.TRANS64.TRYWAIT P0, [R0+URZ], R3 ;  /* 0x00000003000075a7 */ /* 0x0022a400080011ff */
[----:B--2---:R-:W-:Y:S05]  /*83c0*/  @!P0 NANOSLEEP.SYNCS 0x989680 ;  /* 0x009896800000895d */ /* 0x004fea0003900000 */
[----:B------:R-:W2:Y:S02]  /*83d0*/  @!P0 SYNCS.PHASECHK.TRANS64 P0, [R0+URZ], R3 ;  /* 0x00000003000085a7 */ /* 0x000ea400080010ff */
[----:B--2---:R-:W-:Y:S05]  /*83e0*/  @!P0 BRA `(.L_x_134) ;  /* 0xfffffffc00f08947 */ /* 0x004fea000383ffff */
[----:B------:R-:W-:Y:S05]  /*83f0*/  BRA `(.L_x_135) ;  /* 0xffffffa400107947 */ /* 0x000fea000383ffff */
.L_x_45:
[----:B----4-:R-:W-:-:S07]  /*8400*/  MOV R0, UR5 ;  /* 0x0000000500007c02 */ /* 0x010fce0008000f00 */
.L_x_136:
[----:B-1----:R1:W2:Y:S02]  /*8410*/  SYNCS.PHASECHK.TRANS64.TRYWAIT P0, [R0+URZ], R3 ;  /* 0x00000003000075a7 */ /* 0x0022a400080011ff */
[----:B--2---:R-:W-:Y:S05]  /*8420*/  @!P0 NANOSLEEP.SYNCS 0x989680 ;  /* 0x009896800000895d */ /* 0x004fea0003900000 */
[----:B------:R-:W2:Y:S02]  /*8430*/  @!P0 SYNCS.PHASECHK.TRANS64 P0, [R0+URZ], R3 ;  /* 0x00000003000085a7 */ /* 0x000ea400080010ff */
[----:B--2---:R-:W-:Y:S05]  /*8440*/  @!P0 BRA `(.L_x_136) ;  /* 0xfffffffc00f08947 */ /* 0x004fea000383ffff */
[----:B------:R-:W-:Y:S05]  /*8450*/  BRA `(.L_x_137) ;  /* 0xffffffa4001c7947 */ /* 0x000fea000383ffff */
.L_x_46:
[----:B----4-:R-:W-:-:S07]  /*8460*/  MOV R0, UR5 ;  /* 0x0000000500007c02 */ /* 0x010fce0008000f00 */
.L_x_138:
[----:B-1----:R1:W2:Y:S02]  /*8470*/  SYNCS.PHASECHK.TRANS64.TRYWAIT P0, [R0+URZ], R3 ;  /* 0x00000003000075a7 */ /* 0x0022a400080011ff */
[----:B--2---:R-:W-:Y:S05]  /*8480*/  @!P0 NANOSLEEP.SYNCS 0x989680 ;  /* 0x009896800000895d */ /* 0x004fea0003900000 */
[----:B------:R-:W2:Y:S02]  /*8490*/  @!P0 SYNCS.PHASECHK.TRANS64 P0, [R0+URZ], R3 ;  /* 0x00000003000085a7 */ /* 0x000ea400080010ff */
[----:B--2---:R-:W-:Y:S05]  /*84a0*/  @!P0 BRA `(.L_x_138) ;  /* 0xfffffffc00f08947 */ /* 0x004fea000383ffff */
[----:B------:R-:W-:Y:S05]  /*84b0*/  BRA `(.L_x_139) ;  /* 0xffffffa400287947 */ /* 0x000fea000383ffff */
.L_x_47:
[----:B----4-:R-:W-:-:S07]  /*84c0*/  MOV R0, UR5 ;  /* 0x0000000500007c02 */ /* 0x010fce0008000f00 */
.L_x_140:
[----:B-1----:R1:W2:Y:S02]  /*84d0*/  SYNCS.PHASECHK.TRANS64.TRYWAIT P0, [R0+URZ], R3 ;  /* 0x00000003000075a7 */ /* 0x0022a400080011ff */
[----:B--2---:R-:W-:Y:S05]  /*84e0*/  @!P0 NANOSLEEP.SYNCS 0x989680 ;  /* 0x009896800000895d */ /* 0x004fea0003900000 */
[----:B------:R-:W2:Y:S02]  /*84f0*/  @!P0 SYNCS.PHASECHK.TRANS64 P0, [R0+URZ], R3 ;  /* 0x00000003000085a7 */ /* 0x000ea400080010ff */
[----:B--2---:R-:W-:Y:S05]  /*8500*/  @!P0 BRA `(.L_x_140) ;  /* 0xfffffffc00f08947 */ /* 0x004fea000383ffff */
[----:B------:R-:W-:Y:S05]  /*8510*/  BRA `(.L_x_141) ;  /* 0xffffffa400347947 */ /* 0x000fea000383ffff */
.L_x_48:
[----:B----4-:R-:W-:-:S07]  /*8520*/  MOV R0, UR5 ;  /* 0x0000000500007c02 */ /* 0x010fce0008000f00 */
.L_x_142:
[----:B-1----:R1:W2:Y:S02]  /*8530*/  SYNCS.PHASECHK.TRANS64.TRYWAIT P0, [R0+URZ], R3 ;  /* 0x00000003000075a7 */ /* 0x0022a400080011ff */
[----:B--2---:R-:W-:Y:S05]  /*8540*/  @!P0 NANOSLEEP.SYNCS 0x989680 ;  /* 0x009896800000895d */ /* 0x004fea0003900000 */
[----:B------:R-:W2:Y:S02]  /*8550*/  @!P0 SYNCS.PHASECHK.TRANS64 P0, [R0+URZ], R3 ;  /* 0x00000003000085a7 */ /* 0x000ea400080010ff */
[----:B--2---:R-:W-:Y:S05]  /*8560*/  @!P0 BRA `(.L_x_142) ;  /* 0xfffffffc00f08947 */ /* 0x004fea000383ffff */
[----:B------:R-:W-:Y:S05]  /*8570*/  BRA `(.L_x_143) ;  /* 0xffffffa400407947 */ /* 0x000fea000383ffff */
.L_x_51:
[----:B-1----:R1:W2:Y:S02]  /*8580*/  SYNCS.PHASECHK.TRANS64.TRYWAIT P0, [R0+URZ+0x160], R5 ;  /* 0x00016005000075a7 */ /* 0x0022a400080011ff */
[----:B--2---:R-:W-:Y:S05]  /*8590*/  @!P0 NANOSLEEP.SYNCS 0x989680 ;  /* 0x009896800000895d */ /* 0x004fea0003900000 */
[----:B------:R-:W2:Y:S02]  /*85a0*/  @!P0 SYNCS.PHASECHK.TRANS64 P0, [R0+URZ+0x160], R5 ;  /* 0x00016005000085a7 */ /* 0x000ea400080010ff */
[----:B--2---:R-:W-:Y:S05]  /*85b0*/  @!P0 BRA `(.L_x_51) ;  /* 0xfffffffc00f08947 */ /* 0x004fea000383ffff */
[----:B------:R-:W-:Y:S05]  /*85c0*/  BRA `(.L_x_144) ;  /* 0xffffffa4009c7947 */ /* 0x000fea000383ffff */
.L_x_52:
[----:B------:R-:W-:-:S07]  /*85d0*/  MOV R0, UR5 ;  /* 0x0000000500007c02 */ /* 0x000fce0008000f00 */
.L_x_145:
[----:B-1----:R1:W2:Y:S02]  /*85e0*/  SYNCS.PHASECHK.TRANS64.TRYWAIT P0, [R0+URZ+0x110], R5 ;  /* 0x00011005000075a7 */ /* 0x0022a400080011ff */
[----:B--2---:R-:W-:Y:S05]  /*85f0*/  @!P0 NANOSLEEP.SYNCS 0x989680 ;  /* 0x009896800000895d */ /* 0x004fea0003900000 */
[----:B------:R-:W2:Y:S02]  /*8600*/  @!P0 SYNCS.PHASECHK.TRANS64 P0, [R0+URZ+0x110], R5 ;  /* 0x00011005000085a7 */ /* 0x000ea400080010ff */
[----:B--2---:R-:W-:Y:S05]  /*8610*/  @!P0 BRA `(.L_x_145) ;  /* 0xfffffffc00f08947 */ /* 0x004fea000383ffff */
[----:B------:R-:W-:Y:S05]  /*8620*/  BRA `(.L_x_146) ;  /* 0xffffffa400ac7947 */ /* 0x000fea000383ffff */
.L_x_53:
[----:B-1----:R1:W2:Y:S02]  /*8630*/  SYNCS.PHASECHK.TRANS64.TRYWAIT P1, [R0+URZ+0x100], R5 ;  /* 0x00010005000075a7 */ /* 0x0022a400080211ff */
[----:B--2---:R-:W-:Y:S05]  /*8640*/  @!P1 NANOSLEEP.SYNCS 0x989680 ;  /* 0x009896800000995d */ /* 0x004fea0003900000 */
[----:B------:R-:W2:Y:S02]  /*8650*/  @!P1 SYNCS.PHASECHK.TRANS64 P1, [R0+URZ+0x100], R5 ;  /* 0x00010005000095a7 */ /* 0x000ea400080210ff */
[----:B--2---:R-:W-:Y:S05]  /*8660*/  @!P1 BRA `(.L_x_53) ;  /* 0xfffffffc00f09947 */ /* 0x004fea000383ffff */
[----:B------:R-:W-:Y:S05]  /*8670*/  BRA `(.L_x_147) ;  /* 0xffffffa400dc7947 */ /* 0x000fea000383ffff */
.L_x_56:
[----:B------:R-:W-:-:S07]  /*8680*/  MOV R0, UR5 ;  /* 0x0000000500007c02 */ /* 0x000fce0008000f00 */
.L_x_148:
[----:B-1----:R1:W2:Y:S02]  /*8690*/  SYNCS.PHASECHK.TRANS64.TRYWAIT P0, [R0+URZ+0x110], R3 ;  /* 0x00011003000075a7 */ /* 0x0022a400080011ff */
[----:B--2---:R-:W-:Y:S05]  /*86a0*/  @!P0 NANOSLEEP.SYNCS 0x989680 ;  /* 0x009896800000895d */ /* 0x004fea0003900000 */
[----:B------:R-:W2:Y:S02]  /*86b0*/  @!P0 SYNCS.PHASECHK.TRANS64 P0, [R0+URZ+0x110], R3 ;  /* 0x00011003000085a7 */ /* 0x000ea400080010ff */
[----:B--2---:R-:W-:Y:S05]  /*86c0*/  @!P0 BRA `(.L_x_148) ;  /* 0xfffffffc00f08947 */ /* 0x004fea000383ffff */
[----:B------:R-:W-:Y:S05]  /*86d0*/  BRA `(.L_x_55) ;  /* 0xffffffa800307947 */ /* 0x000fea000383ffff */
.L_x_63:
[----:B-1----:R1:W2:Y:S02]  /*86e0*/  SYNCS.PHASECHK.TRANS64.TRYWAIT P1, [R0+URZ+0x100], R5 ;  /* 0x00010005000075a7 */ /* 0x0022a400080211ff */
[----:B--2---:R-:W-:Y:S05]  /*86f0*/  @!P1 NANOSLEEP.SYNCS 0x989680 ;  /* 0x009896800000995d */ /* 0x004fea0003900000 */
[----:B------:R-:W2:Y:S02]  /*8700*/  @!P1 SYNCS.PHASECHK.TRANS64 P1, [R0+URZ+0x100], R5 ;  /* 0x00010005000095a7 */ /* 0x000ea400080210ff */
[----:B--2---:R-:W-:Y:S05]  /*8710*/  @!P1 BRA `(.L_x_63) ;  /* 0xfffffffc00f09947 */ /* 0x004fea000383ffff */
[----:B------:R-:W-:Y:S05]  /*8720*/  BRA `(.L_x_149) ;  /* 0xffffffac00907947 */ /* 0x000fea000383ffff */
.L_x_64:
[----:B------:R-:W-:-:S07]  /*8730*/  MOV R3, UR14 ;  /* 0x0000000e00037c02 */ /* 0x000fce0008000f00 */
.L_x_150:
[----:B-1----:R1:W2:Y:S02]  /*8740*/  SYNCS.PHASECHK.TRANS64.TRYWAIT P0, [R3+URZ+0x140], R0 ;  /* 0x00014000030075a7 */ /* 0x0022a400080011ff */
[----:B--2---:R-:W-:Y:S05]  /*8750*/  @!P0 NANOSLEEP.SYNCS 0x989680 ;  /* 0x009896800000895d */ /* 0x004fea0003900000 */
[----:B------:R-:W2:Y:S02]  /*8760*/  @!P0 SYNCS.PHASECHK.TRANS64 P0, [R3+URZ+0x140], R0 ;  /* 0x00014000030085a7 */ /* 0x000ea400080010ff */
[----:B--2---:R-:W-:Y:S05]  /*8770*/  @!P0 BRA `(.L_x_150) ;  /* 0xfffffffc00f08947 */ /* 0x004fea000383ffff */
[----:B------:R-:W-:Y:S05]  /*8780*/  BRA `(.L_x_151) ;  /* 0xffffffac00dc7947 */ /* 0x000fea000383ffff */
.L_x_67:
[----:B------:R-:W-:Y:S07]  /*8790*/  MOV R0, UR7 ;  /* 0x0000000700007c02 */ /* 0x000fee0008000f00 */
.L_x_152:
[----:B-1----:R1:W2:Y:S02]  /*87a0*/  SYNCS.PHASECHK.TRANS64.TRYWAIT P0, [R0+URZ], R3 ;  /* 0x00000003000075a7 */ /* 0x0022a400080011ff */
[----:B--2---:R-:W-:Y:S05]  /*87b0*/  @!P0 NANOSLEEP.SYNCS 0x989680 ;  /* 0x009896800000895d */ /* 0x004fea0003900000 */
[----:B------:R-:W2:Y:S02]  /*87c0*/  @!P0 SYNCS.PHASECHK.TRANS64 P0, [R0+URZ], R3 ;  /* 0x00000003000085a7 */ /* 0x000ea400080010ff */
[----:B--2---:R-:W-:Y:S05]  /*87d0*/  @!P0 BRA `(.L_x_152) ;  /* 0xfffffffc00f08947 */ /* 0x004fea000383ffff */
[----:B------:R-:W-:Y:S05]  /*87e0*/  BRA `(.L_x_66) ;  /* 0xffffffac00f87947 */ /* 0x000fea000383ffff */
.L_x_70:
[----:B------:R-:W-:-:S07]  /*87f0*/  MOV R0, UR5 ;  /* 0x0000000500007c02 */ /* 0x000fce0008000f00 */
.L_x_153:
[----:B--2---:R2:W3:Y:S02]  /*8800*/  SYNCS.PHASECHK.TRANS64.TRYWAIT P0, [R0+URZ], R3 ;  /* 0x00000003000075a7 */ /* 0x0044e400080011ff */
[----:B---3--:R-:W-:Y:S05]  /*8810*/  @!P0 NANOSLEEP.SYNCS 0x989680 ;  /* 0x009896800000895d */ /* 0x008fea0003900000 */
[----:B------:R-:W3:Y:S02]  /*8820*/  @!P0 SYNCS.PHASECHK.TRANS64 P0, [R0+URZ], R3 ;  /* 0x00000003000085a7 */ /* 0x000ee400080010ff */
[----:B---3--:R-:W-:Y:S05]  /*8830*/  @!P0 BRA `(.L_x_153) ;  /* 0xfffffffc00f08947 */ /* 0x008fea000383ffff */
[----:B------:R-:W-:Y:S05]  /*8840*/  BRA `(.L_x_154) ;  /* 0xffffffb000ac7947 */ /* 0x000fea000383ffff */
.L_x_71:
[----:B------:R-:W-:-:S07]  /*8850*/  MOV R0, UR5 ;  /* 0x0000000500007c02 */ /* 0x000fce0008000f00 */
.L_x_155:
[----:B--2---:R2:W3:Y:S02]  /*8860*/  SYNCS.PHASECHK.TRANS64.TRYWAIT P0, [R0+URZ], R3 ;  /* 0x00000003000075a7 */ /* 0x0044e400080011ff */
[----:B---3--:R-:W-:Y:S05]  /*8870*/  @!P0 NANOSLEEP.SYNCS 0x989680 ;  /* 0x009896800000895d */ /* 0x008fea0003900000 */
[----:B------:R-:W3:Y:S02]  /*8880*/  @!P0 SYNCS.PHASECHK.TRANS64 P0, [R0+URZ], R3 ;  /* 0x00000003000085a7 */ /* 0x000ee400080010ff */
[----:B---3--:R-:W-:Y:S05]  /*8890*/  @!P0 BRA `(.L_x_155) ;  /* 0xfffffffc00f08947 */ /* 0x008fea000383ffff */
[----:B------:R-:W-:Y:S05]  /*88a0*/  BRA `(.L_x_156) ;  /* 0xffffffb000b87947 */ /* 0x000fea000383ffff */
.L_x_72:
[----:B------:R-:W-:-:S07]  /*88b0*/  MOV R0, UR5 ;  /* 0x0000000500007c02 */ /* 0x000fce0008000f00 */
.L_x_157:
[----:B--2---:R2:W3:Y:S02]  /*88c0*/  SYNCS.PHASECHK.TRANS64.TRYWAIT P0, [R0+URZ], R3 ;  /* 0x00000003000075a7 */ /* 0x0044e400080011ff */
[----:B---3--:R-:W-:Y:S05]  /*88d0*/  @!P0 NANOSLEEP.SYNCS 0x989680 ;  /* 0x009896800000895d */ /* 0x008fea0003900000 */
[----:B------:R-:W3:Y:S02]  /*88e0*/  @!P0 SYNCS.PHASECHK.TRANS64 P0, [R0+URZ], R3 ;  /* 0x00000003000085a7 */ /* 0x000ee400080010ff */
[----:B---3--:R-:W-:Y:S05]  /*88f0*/  @!P0 BRA `(.L_x_157) ;  /* 0xfffffffc00f08947 */ /* 0x008fea000383ffff */
[----:B------:R-:W-:Y:S05]  /*8900*/  BRA `(.L_x_158) ;  /* 0xffffffb000c47947 */ /* 0x000fea000383ffff */
.L_x_73:
[----:B------:R-:W-:-:S07]  /*8910*/  MOV R0, UR6 ;  /* 0x0000000600007c02 */ /* 0x000fce0008000f00 */
.L_x_159:
[----:B--2---:R2:W3:Y:S02]  /*8920*/  SYNCS.PHASECHK.TRANS64.TRYWAIT P0, [R0+URZ], R3 ;  /* 0x00000003000075a7 */ /* 0x0044e400080011ff */
[----:B---3--:R-:W-:Y:S05]  /*8930*/  @!P0 NANOSLEEP.SYNCS 0x989680 ;  /* 0x009896800000895d */ /* 0x008fea0003900000 */
[----:B------:R-:W3:Y:S02]  /*8940*/  @!P0 SYNCS.PHASECHK.TRANS64 P0, [R0+URZ], R3 ;  /* 0x00000003000085a7 */ /* 0x000ee400080010ff */
[----:B---3--:R-:W-:Y:S05]  /*8950*/  @!P0 BRA `(.L_x_159) ;  /* 0xfffffffc00f08947 */ /* 0x008fea000383ffff */
[----:B------:R-:W-:Y:S05]  /*8960*/  BRA `(.L_x_160) ;  /* 0xffffffb000d07947 */ /* 0x000fea000383ffff */
.L_x_78:
[----:B--2---:R2:W3:Y:S02]  /*8970*/  SYNCS.PHASECHK.TRANS64.TRYWAIT P0, [R0+URZ+0x100], R3 ;  /* 0x00010003000075a7 */ /* 0x0044e400080011ff */
[----:B---3--:R-:W-:Y:S05]  /*8980*/  @!P0 NANOSLEEP.SYNCS 0x989680 ;  /* 0x009896800000895d */ /* 0x008fea0003900000 */
[----:B------:R-:W3:Y:S02]  /*8990*/  @!P0 SYNCS.PHASECHK.TRANS64 P0, [R0+URZ+0x100], R3 ;  /* 0x00010003000085a7 */ /* 0x000ee400080010ff */
[----:B---3--:R-:W-:Y:S05]  /*89a0*/  @!P0 BRA `(.L_x_78) ;  /* 0xfffffffc00f08947 */ /* 0x008fea000383ffff */
[----:B------:R-:W-:Y:S05]  /*89b0*/  BRA `(.L_x_161) ;  /* 0xffffffb400cc7947 */ /* 0x000fea000383ffff */
.L_x_81:
[----:B------:R-:W-:Y:S07]  /*89c0*/  MOV R0, UR4 ;  /* 0x0000000400007c02 */ /* 0x000fee0008000f00 */
.L_x_162:
[----:B--2---:R2:W3:Y:S02]  /*89d0*/  SYNCS.PHASECHK.TRANS64.TRYWAIT P0, [R0+URZ+0xf8], R3 ;  /* 0x0000f803000075a7 */ /* 0x0044e400080011ff */
[----:B---3--:R-:W-:Y:S05]  /*89e0*/  @!P0 NANOSLEEP.SYNCS 0x989680 ;  /* 0x009896800000895d */ /* 0x008fea0003900000 */
[----:B------:R-:W3:Y:S02]  /*89f0*/  @!P0 SYNCS.PHASECHK.TRANS64 P0, [R0+URZ+0xf8], R3 ;  /* 0x0000f803000085a7 */ /* 0x000ee400080010ff */
[----:B---3--:R-:W-:Y:S05]  /*8a00*/  @!P0 BRA `(.L_x_162) ;  /* 0xfffffffc00f08947 */ /* 0x008fea000383ffff */
[----:B------:R-:W-:Y:S05]  /*8a10*/  BRA `(.L_x_80) ;  /* 0xffffffb800b47947 */ /* 0x000fea000383ffff */
.L_x_84:
[----:B------:R-:W-:Y:S07]  /*8a20*/  MOV R3, UR13 ;  /* 0x0000000d00037c02 */ /* 0x000fee0008000f00 */
.L_x_163:
[----:B-1----:R1:W2:Y:S02]  /*8a30*/  SYNCS.PHASECHK.TRANS64.TRYWAIT P3, [R3+URZ+0xe0], R12 ;  /* 0x0000e00c030075a7 */ /* 0x0022a400080611ff */
[----:B--2---:R-:W-:Y:S05]  /*8a40*/  @!P3 NANOSLEEP.SYNCS 0x989680 ;  /* 0x009896800000b95d */ /* 0x004fea0003900000 */
[----:B------:R-:W2:Y:S02]  /*8a50*/  @!P3 SYNCS.PHASECHK.TRANS64 P3, [R3+URZ+0xe0], R12 ;  /* 0x0000e00c0300b5a7 */ /* 0x000ea400080610ff */
[----:B--2---:R-:W-:Y:S05]  /*8a60*/  @!P3 BRA `(.L_x_163) ;  /* 0xfffffffc00f0b947 */ /* 0x004fea000383ffff */
[----:B------:R-:W-:Y:S05]  /*8a70*/  BRA `(.L_x_164) ;  /* 0xffffffbc00507947 */ /* 0x000fea000383ffff */
.L_x_86:
[----:B------:R-:W-:-:S07]  /*8a80*/  MOV R0, UR4 ;  /* 0x0000000400007c02 */ /* 0x000fce0008000f00 */
.L_x_165:
[----:B-1----:R1:W2:Y:S02]  /*8a90*/  SYNCS.PHASECHK.TRANS64.TRYWAIT P0, [R0+URZ], R3 ;  /* 0x00000003000075a7 */ /* 0x0022a400080011ff */
[----:B--2---:R-:W-:Y:S05]  /*8aa0*/  @!P0 NANOSLEEP.SYNCS 0x989680 ;  /* 0x009896800000895d */ /* 0x004fea0003900000 */
[----:B------:R-:W2:Y:S02]  /*8ab0*/  @!P0 SYNCS.PHASECHK.TRANS64 P0, [R0+URZ], R3 ;  /* 0x00000003000085a7 */ /* 0x000ea400080010ff */
[----:B--2---:R-:W-:Y:S05]  /*8ac0*/  @!P0 BRA `(.L_x_165) ;  /* 0xfffffffc00f08947 */ /* 0x004fea000383ffff */
[----:B------:R-:W-:Y:S05]  /*8ad0*/  BRA `(.L_x_166) ;  /* 0xffffffc000547947 */ /* 0x000fea000383ffff */
.L_x_88:
[----:B--2---:R2:W4:Y:S02]  /*8ae0*/  SYNCS.PHASECHK.TRANS64.TRYWAIT P0, [R0+URZ+0x100], R3 ;  /* 0x00010003000075a7 */ /* 0x00452400080011ff */
[----:B----4-:R-:W-:Y:S05]  /*8af0*/  @!P0 NANOSLEEP.SYNCS 0x989680 ;  /* 0x009896800000895d */ /* 0x010fea0003900000 */
[----:B------:R-:W4:Y:S02]  /*8b00*/  @!P0 SYNCS.PHASECHK.TRANS64 P0, [R0+URZ+0x100], R3 ;  /* 0x00010003000085a7 */ /* 0x000f2400080010ff */
[----:B----4-:R-:W-:Y:S05]  /*8b10*/  @!P0 BRA `(.L_x_88) ;  /* 0xfffffffc00f08947 */ /* 0x010fea000383ffff */
[----:B------:R-:W-:Y:S05]  /*8b20*/  BRA `(.L_x_167) ;  /* 0xffffffc400447947 */ /* 0x000fea000383ffff */
.L_x_98:
[----:B-1----:R1:W2:Y:S02]  /*8b30*/  SYNCS.PHASECHK.TRANS64.TRYWAIT P0, [R0+URZ+0xd0], R3 ;  /* 0x0000d003000075a7 */ /* 0x0022a400080011ff */
[----:B--2---:R-:W-:Y:S05]  /*8b40*/  @!P0 NANOSLEEP.SYNCS 0x989680 ;  /* 0x009896800000895d */ /* 0x004fea0003900000 */
[----:B------:R-:W2:Y:S02]  /*8b50*/  @!P0 SYNCS.PHASECHK.TRANS64 P0, [R0+URZ+0xd0], R3 ;  /* 0x0000d003000085a7 */ /* 0x000ea400080010ff */
[----:B--2---:R-:W-:Y:S05]  /*8b60*/  @!P0 BRA `(.L_x_98) ;  /* 0xfffffffc00f08947 */ /* 0x004fea000383ffff */
[----:B------:R-:W-:Y:S05]  /*8b70*/  BRA `(.L_x_97) ;  /* 0xffffffd000447947 */ /* 0x000fea000383ffff */
.L_x_100:
[----:B-1----:R1:W4:Y:S02]  /*8b80*/  SYNCS.PHASECHK.TRANS64.TRYWAIT P1, [R160+URZ+0x120], R9 ;  /* 0x00012009a00075a7 */ /* 0x00232400080211ff */
[----:B----4-:R-:W-:Y:S05]  /*8b90*/  @!P1 NANOSLEEP.SYNCS 0x989680 ;  /* 0x009896800000995d */ /* 0x010fea0003900000 */
[----:B------:R-:W4:Y:S02]  /*8ba0*/  @!P1 SYNCS.PHASECHK.TRANS64 P1, [R160+URZ+0x120], R9 ;  /* 0x00012009a00095a7 */ /* 0x000f2400080210ff */
[----:B----4-:R-:W-:Y:S05]  /*8bb0*/  @!P1 BRA `(.L_x_100) ;  /* 0xfffffffc00f09947 */ /* 0x010fea000383ffff */
[----:B------:R-:W-:Y:S05]  /*8bc0*/  BRA `(.L_x_99) ;  /* 0xffffffd000f47947 */ /* 0x000fea000383ffff */
        .weak           $__internal_0_$__cuda_sm10x_tcgen05_guardrail_trap_col_being_dealloced_not_returned_by_alloc
        .type           $__internal_0_$__cuda_sm10x_tcgen05_guardrail_trap_col_being_dealloced_not_returned_by_alloc,@function
        .size           $__internal_0_$__cuda_sm10x_tcgen05_guardrail_trap_col_being_dealloced_not_returned_by_alloc,($__internal_1_$__cuda_sm10x_tcgen05_guardrail_trap_phase_invalid_during_alloc - $__internal_0_$__cuda_sm10x_tcgen05_guardrail_trap_col_being_dealloced_not_returned_by_alloc)
$__internal_0_$__cuda_sm10x_tcgen05_guardrail_trap_col_being_dealloced_not_returned_by_alloc:
[----:B------:R-:W-:Y:S05]  /*8bd0*/  BPT.TRAP 0x1 ;  /* 0x000000040000795c */ /* 0x000fea0000300000 */
[----:B------:R-:W-:-:S04]  /*8be0*/  HFMA2 R3, -RZ, RZ, 0, 0 ;  /* 0x00000000ff037431 */ /* 0x000fc800000001ff */
[----:B------:R-:W-:Y:S05]  /*8bf0*/  RET.REL.NODEC R2 `(_ZN7cutlass13device_kernelINS_4gemm6kernel13GemmUniversalIN4cute5tupleIJiiiiEEENS1_10collective13CollectiveMmaINS1_35MainloopSm100TmaUmmaWarpSpecializedILi13ELi2ELi4ENS5_IJNS4_1CILi1EEESB_SB_EEEEENS5_IJNSA_ILi64EEENSA_ILi160EEENSA_ILi32EEEEEENS_6half_tENS5_IJlSB_lEEESI_SJ_NS4_8TiledMMAINS4_8MMA_AtomIJNS4_20SM100_MMA_F16BF16_SSISI_SI_fLi64ELi160ELNS4_4UMMA5MajorE0ELSO_0ELNSN_7ScaleInE0ELSP_0EEEEEENS4_6LayoutISC_NS5_IJNSA_ILi0EEEST_ST_EEEEENS5_IJNS4_10UnderscoreESW_SW_EEEEENS4_13SM90_TMA_LOADENS4_14ComposedLayoutINS4_7SwizzleILi2ELi4ELi3EEENS4_18smem_ptr_flag_bitsILi16EEENSS_INS5_IJNSA_ILi8EEESG_EEENS5_IJSG_SB_EEEEEEEvNS4_8identityESZ_S19_vS1A_EENS_8epilogue10collective18CollectiveEpilogueINS1C_23Sm100TmaWarpSpecializedILi2ELi1ELi80ELb1ELb0EEEJSH_NS5_IJNSS_ISE_SB_EENSS_ISF_SB_EEEEESI_SJ_SI_SJ_NS1C_6fusion15FusionCallbacksIS1G_NS1K_17LinearCombinationISI_fSI_fLNS_15FloatRoundStyleE2EEESH_S1J_JEEENS4_5SM1004TMEM4LOAD26SM100_TMEM_LOAD_16dp256b4xESZ_S19_NS4_17SM75_U32x4_LDSM_NENS4_14SM90_TMA_STOREES19_NS4_17SM90_U32x4_STSM_NENS4_39AutoVectorizingCopyWithAssumedAlignmentILi128EEEEEEvvEEEEvNT_6ParamsE) ;  /* 0xffffff7402007950 */ /* 0x000fea0003c3ffff */
        .weak           $__internal_1_$__cuda_sm10x_tcgen05_guardrail_trap_phase_invalid_during_alloc
        .type           $__internal_1_$__cuda_sm10x_tcgen05_guardrail_trap_phase_invalid_during_alloc,@function
        .size           $__internal_1_$__cuda_sm10x_tcgen05_guardrail_trap_phase_invalid_during_alloc,($__internal_2_$__cuda_sm10x_tcgen05_guardrail_trap_unallocated_columns_being_dealloced - $__internal_1_$__cuda_sm10x_tcgen05_guardrail_trap_phase_invalid_during_alloc)
$__internal_1_$__cuda_sm10x_tcgen05_guardrail_trap_phase_invalid_during_alloc:
[----:B------:R-:W-:Y:S05]  /*8c00*/  BPT.TRAP 0x1 ;  /* 0x000000040000795c */ /* 0x000fea0000300000 */
[----:B------:R-:W-:-:S04]  /*8c10*/  MOV R3, 0x0 ;  /* 0x0000000000037802 */ /* 0x000fc80000000f00 */
[----:B------:R-:W-:Y:S05]  /*8c20*/  RET.REL.NODEC R2 `(_ZN7cutlass13device_kernelINS_4gemm6kernel13GemmUniversalIN4cute5tupleIJiiiiEEENS1_10collective13CollectiveMmaINS1_35MainloopSm100TmaUmmaWarpSpecializedILi13ELi2ELi4ENS5_IJNS4_1CILi1EEESB_SB_EEEEENS5_IJNSA_ILi64EEENSA_ILi160EEENSA_ILi32EEEEEENS_6half_tENS5_IJlSB_lEEESI_SJ_NS4_8TiledMMAINS4_8MMA_AtomIJNS4_20SM100_MMA_F16BF16_SSISI_SI_fLi64ELi160ELNS4_4UMMA5MajorE0ELSO_0ELNSN_7ScaleInE0ELSP_0EEEEEENS4_6LayoutISC_NS5_IJNSA_ILi0EEEST_ST_EEEEENS5_IJNS4_10UnderscoreESW_SW_EEEEENS4_13SM90_TMA_LOADENS4_14ComposedLayoutINS4_7SwizzleILi2ELi4ELi3EEENS4_18smem_ptr_flag_bitsILi16EEENSS_INS5_IJNSA_ILi8EEESG_EEENS5_IJSG_SB_EEEEEEEvNS4_8identityESZ_S19_vS1A_EENS_8epilogue10collective18CollectiveEpilogueINS1C_23Sm100TmaWarpSpecializedILi2ELi1ELi80ELb1ELb0EEEJSH_NS5_IJNSS_ISE_SB_EENSS_ISF_SB_EEEEESI_SJ_SI_SJ_NS1C_6fusion15FusionCallbacksIS1G_NS1K_17LinearCombinationISI_fSI_fLNS_15FloatRoundStyleE2EEESH_S1J_JEEENS4_5SM1004TMEM4LOAD26SM100_TMEM_LOAD_16dp256b4xESZ_S19_NS4_17SM75_U32x4_LDSM_NENS4_14SM90_TMA_STOREES19_NS4_17SM90_U32x4_STSM_NENS4_39AutoVectorizingCopyWithAssumedAlignmentILi128EEEEEEvvEEEEvNT_6ParamsE) ;  /* 0xffffff7002f47950 */ /* 0x000fea0003c3ffff */
        .weak           $__internal_2_$__cuda_sm10x_tcgen05_guardrail_trap_unallocated_columns_being_dealloced
        .type           $__internal_2_$__cuda_sm10x_tcgen05_guardrail_trap_unallocated_columns_being_dealloced,@function
        .size           $__internal_2_$__cuda_sm10x_tcgen05_guardrail_trap_unallocated_columns_being_dealloced,(.L_x_169 - $__internal_2_$__cuda_sm10x_tcgen05_guardrail_trap_unallocated_columns_being_dealloced)
$__internal_2_$__cuda_sm10x_tcgen05_guardrail_trap_unallocated_columns_being_dealloced:
[----:B------:R-:W-:Y:S05]  /*8c30*/  BPT.TRAP 0x1 ;  /* 0x000000040000795c */ /* 0x000fea0000300000 */
[----:B------:R-:W-:-:S04]  /*8c40*/  HFMA2 R3, -RZ, RZ, 0, 0 ;  /* 0x00000000ff037431 */ /* 0x000fc800000001ff */
[----:B------:R-:W-:Y:S05]  /*8c50*/  RET.REL.NODEC R2 `(_ZN7cutlass13device_kernelINS_4gemm6kernel13GemmUniversalIN4cute5tupleIJiiiiEEENS1_10collective13CollectiveMmaINS1_35MainloopSm100TmaUmmaWarpSpecializedILi13ELi2ELi4ENS5_IJNS4_1CILi1EEESB_SB_EEEEENS5_IJNSA_ILi64EEENSA_ILi160EEENSA_ILi32EEEEEENS_6half_tENS5_IJlSB_lEEESI_SJ_NS4_8TiledMMAINS4_8MMA_AtomIJNS4_20SM100_MMA_F16BF16_SSISI_SI_fLi64ELi160ELNS4_4UMMA5MajorE0ELSO_0ELNSN_7ScaleInE0ELSP_0EEEEEENS4_6LayoutISC_NS5_IJNSA_ILi0EEEST_ST_EEEEENS5_IJNS4_10UnderscoreESW_SW_EEEEENS4_13SM90_TMA_LOADENS4_14ComposedLayoutINS4_7SwizzleILi2ELi4ELi3EEENS4_18smem_ptr_flag_bitsILi16EEENSS_INS5_IJNSA_ILi8EEESG_EEENS5_IJSG_SB_EEEEEEEvNS4_8identityESZ_S19_vS1A_EENS_8epilogue10collective18CollectiveEpilogueINS1C_23Sm100TmaWarpSpecializedILi2ELi1ELi80ELb1ELb0EEEJSH_NS5_IJNSS_ISE_SB_EENSS_ISF_SB_EEEEESI_SJ_SI_SJ_NS1C_6fusion15FusionCallbacksIS1G_NS1K_17LinearCombinationISI_fSI_fLNS_15FloatRoundStyleE2EEESH_S1J_JEEENS4_5SM1004TMEM4LOAD26SM100_TMEM_LOAD_16dp256b4xESZ_S19_NS4_17SM75_U32x4_LDSM_NENS4_14SM90_TMA_STOREES19_NS4_17SM90_U32x4_STSM_NENS4_39AutoVectorizingCopyWithAssumedAlignmentILi128EEEEEEvvEEEEvNT_6ParamsE) ;  /* 0xffffff7002e87950 */ /* 0x000fea0003c3ffff */
.L_x_168:
[----:B------:R-:W-:-:S00]  /*8c60*/  BRA `(.L_x_168) ;  /* 0xfffffffc00fc7947 */ /* 0x000fc0000383ffff */
[----:B------:R-:W-:-:S00]  /*8c70*/  NOP ;  /* 0x0000000000007918 */ /* 0x000fc00000000000 */
        /* <DEDUP_REMOVED lines=8> */
.L_x_169:


//--------------------- .nv.global.init           --------------------------
	.section	.nv.global.init,"aw",@progbits
.nv.global.init:
	.type		$str$27,@object
	.size		$str$27,($str$28 - $str$27)
$str$27:
        /*0000*/ 	.byte	0x28, 0x61, 0x64, 0x64, 0x72, 0x65, 0x73, 0x73, 0x20, 0x26, 0x20, 0x6d, 0x61, 0x73, 0x6b, 0x29
        /*0010*/ 	.byte	0x20, 0x3d, 0x3d, 0x20, 0x30, 0x00
	.type		$str$28,@object
	.size		$str$28,($str$26 - $str$28)
$str$28:
        /*0016*/ 	.byte	0x2f, 0x74, 0x6d, 0x70, 0x2f, 0x63, 0x75, 0x74, 0x6c, 0x61, 0x73, 0x73, 0x5f, 0x73, 0x77, 0x65
        /*0026*/ 	.byte	0x65, 0x70, 0x5f, 0x73, 0x72, 0x63, 0x2f, 0x69, 0x6e, 0x63, 0x6c, 0x75, 0x64, 0x65, 0x2f, 0x63
        /*0036*/ 	.byte	0x75, 0x74, 0x65, 0x2f, 0x70, 0x6f, 0x69, 0x6e, 0x74, 0x65, 0x72, 0x5f, 0x66, 0x6c, 0x61, 0x67
        /*0046*/ 	.byte	0x67, 0x65, 0x64, 0x2e, 0x68, 0x70, 0x70, 0x00
	.type		$str$26,@object
	.size		$str$26,($str$25 - $str$26)
$str$26:
        /*004e*/ 	.byte	0x2f, 0x74, 0x6d, 0x70, 0x2f, 0x63, 0x75, 0x74, 0x6c, 0x61, 0x73, 0x73, 0x5f, 0x73, 0x77, 0x65
        /*005e*/ 	.byte	0x65, 0x70, 0x5f, 0x73, 0x72, 0x63, 0x2f, 0x69, 0x6e, 0x63, 0x6c, 0x75, 0x64, 0x65, 0x2f, 0x63
        /*006e*/ 	.byte	0x75, 0x74, 0x65, 0x2f, 0x61, 0x74, 0x6f, 0x6d, 0x2f, 0x63, 0x6f, 0x70, 0x79, 0x5f, 0x74, 0x72
        /*007e*/ 	.byte	0x61, 0x69, 0x74, 0x73, 0x5f, 0x73, 0x6d, 0x31, 0x30, 0x30, 0x2e, 0x68, 0x70, 0x70, 0x00
	.type		$str$25,@object
	.size		$str$25,(__unnamed_1 - $str$25)
$str$25:
        /*008d*/ 	.byte	0x28, 0x28, 0x75, 0x69, 0x6e, 0x74, 0x33, 0x32, 0x5f, 0x74, 0x28, 0x74, 0x68, 0x72, 0x65, 0x61
        /*009d*/ 	.byte	0x64, 0x49, 0x64, 0x78, 0x2e, 0x78, 0x29, 0x20, 0x2f, 0x20, 0x33, 0x32, 0x29, 0x20, 0x25, 0x20
        /*00ad*/ 	.byte	0x34, 0x29, 0x20, 0x3d, 0x3d, 0x20, 0x28, 0x28, 0x28, 0x74, 0x6d, 0x65, 0x6d, 0x5f, 0x61, 0x64
        /*00bd*/ 	.byte	0x64, 0x72, 0x20, 0x3e, 0x3e, 0x20, 0x31, 0x36, 0x29, 0x20, 0x2f, 0x20, 0x33, 0x32, 0x29, 0x20
        /*00cd*/ 	.byte	0x25, 0x20, 0x34, 0x29, 0x00
	.type		__unnamed_1,@object
	.size		__unnamed_1,(__unnamed_2 - __unnamed_1)
__unnamed_1:
        /*00d2*/ 	.byte	0x61, 0x75, 0x74, 0x6f, 0x20, 0x63, 0x75, 0x74, 0x65, 0x3a, 0x3a, 0x61, 0x73, 0x5f, 0x70, 0x6f
        /* <DEDUP_REMOVED lines=24> */
        /*0262*/ 	.byte	0x32, 0x34, 0x30, 0x3e, 0x3e, 0x3e, 0x3e, 0x5d, 0x00
	.type		__unnamed_2,@object
	.size		__unnamed_2,(.L_2 - __unnamed_2)
__unnamed_2:
        /* <DEDUP_REMOVED lines=45> */
        /*053b*/ 	.byte	0x3e, 0x3e, 0x3e, 0x5d, 0x00
.L_2:


//--------------------- .nv.shared._ZN7cutlass13device_kernelINS_4gemm6kernel13GemmUniversalIN4cute5tupleIJiiiiEEENS1_10collective13CollectiveMmaINS1_35MainloopSm100TmaUmmaWarpSpecializedILi13ELi2ELi4ENS5_IJNS4_1CILi1EEESB_SB_EEEEENS5_IJNSA_ILi64EEENSA_ILi160EEENSA_ILi32EEEEEENS_6half_tENS5_IJlSB_lEEESI_SJ_NS4_8TiledMMAINS4_8MMA_AtomIJNS4_20SM100_MMA_F16BF16_SSISI_SI_fLi64ELi160ELNS4_4UMMA5MajorE0ELSO_0ELNSN_7ScaleInE0ELSP_0EEEEEENS4_6LayoutISC_NS5_IJNSA_ILi0EEEST_ST_EEEEENS5_IJNS4_10UnderscoreESW_SW_EEEEENS4_13SM90_TMA_LOADENS4_14ComposedLayoutINS4_7SwizzleILi2ELi4ELi3EEENS4_18smem_ptr_flag_bitsILi16EEENSS_INS5_IJNSA_ILi8EEESG_EEENS5_IJSG_SB_EEEEEEEvNS4_8identityESZ_S19_vS1A_EENS_8epilogue10collective18CollectiveEpilogueINS1C_23Sm100TmaWarpSpecializedILi2ELi1ELi80ELb1ELb0EEEJSH_NS5_IJNSS_ISE_SB_EENSS_ISF_SB_EEEEESI_SJ_SI_SJ_NS1C_6fusion15FusionCallbacksIS1G_NS1K_17LinearCombinationISI_fSI_fLNS_15FloatRoundStyleE2EEESH_S1J_JEEENS4_5SM1004TMEM4LOAD26SM100_TMEM_LOAD_16dp256b4xESZ_S19_NS4_17SM75_U32x4_LDSM_NENS4_14SM90_TMA_STOREES19_NS4_17SM90_U32x4_STSM_NENS4_39AutoVectorizingCopyWithAssumedAlignmentILi128EEEEEEvvEEEEvNT_6ParamsE --------------------------
	.section	.nv.shared._ZN7cutlass13device_kernelINS_4gemm6kernel13GemmUniversalIN4cute5tupleIJiiiiEEENS1_10collective13CollectiveMmaINS1_35MainloopSm100TmaUmmaWarpSpecializedILi13ELi2ELi4ENS5_IJNS4_1CILi1EEESB_SB_EEEEENS5_IJNSA_ILi64EEENSA_ILi160EEENSA_ILi32EEEEEENS_6half_tENS5_IJlSB_lEEESI_SJ_NS4_8TiledMMAINS4_8MMA_AtomIJNS4_20SM100_MMA_F16BF16_SSISI_SI_fLi64ELi160ELNS4_4UMMA5MajorE0ELSO_0ELNSN_7ScaleInE0ELSP_0EEEEEENS4_6LayoutISC_NS5_IJNSA_ILi0EEEST_ST_EEEEENS5_IJNS4_10UnderscoreESW_SW_EEEEENS4_13SM90_TMA_LOADENS4_14ComposedLayoutINS4_7SwizzleILi2ELi4ELi3EEENS4_18smem_ptr_flag_bitsILi16EEENSS_INS5_IJNSA_ILi8EEESG_EEENS5_IJSG_SB_EEEEEEEvNS4_8identityESZ_S19_vS1A_EENS_8epilogue10collective18CollectiveEpilogueINS1C_23Sm100TmaWarpSpecializedILi2ELi1ELi80ELb1ELb0EEEJSH_NS5_IJNSS_ISE_SB_EENSS_ISF_SB_EEEEESI_SJ_SI_SJ_NS1C_6fusion15FusionCallbacksIS1G_NS1K_17LinearCombinationISI_fSI_fLNS_15FloatRoundStyleE2EEESH_S1J_JEEENS4_5SM1004TMEM4LOAD26SM100_TMEM_LOAD_16dp256b4xESZ_S19_NS4_17SM75_U32x4_LDSM_NENS4_14SM90_TMA_STOREES19_NS4_17SM90_U32x4_STSM_NENS4_39AutoVectorizingCopyWithAssumedAlignmentILi128EEEEEEvvEEEEvNT_6ParamsE,"aw",@nobits
	.sectionflags	@""
	.align	16
	.zero		1024


//--------------------- .nv.shared.reserved.0     --------------------------
	.section	.nv.shared.reserved.0,"aw",@nobits
	.weak		__nv_reservedSMEM_offset_0_alias
	.size		__nv_reservedSMEM_offset_0_alias, 0, 64
	.other		__nv_reservedSMEM_offset_0_alias,@"STO_CUDA_RESERVED_SHARED STV_DEFAULT"
__nv_reservedSMEM_offset_0_alias:
	.zero		0
.nv.shared.reserved.0:
	.zero		64
	.weak		__nv_reservedSMEM_tcgen05_partition
	.type		__nv_reservedSMEM_tcgen05_partition,@object
	.size		__nv_reservedSMEM_tcgen05_partition,(.L_0 - __nv_reservedSMEM_tcgen05_partition)
__nv_reservedSMEM_tcgen05_partition:
	.zero		32
.L_0:


//--------------------- .nv.global                --------------------------
	.section	.nv.global,"aw",@nobits
.nv.global:
	.type		_ZN40_INTERNAL_c3e721b1_4_k_cu_7886e5d4_236314cute1_E,@object
	.size		_ZN40_INTERNAL_c3e721b1_4_k_cu_7886e5d4_236314cute1_E,(_ZN40_INTERNAL_c3e721b1_4_k_cu_7886e5d4_236314cuda3std3__45__cpo6cbeginE - _ZN40_INTERNAL_c3e721b1_4_k_cu_7886e5d4_236314cute1_E)
_ZN40_INTERNAL_c3e721b1_4_k_cu_7886e5d4_236314cute1_E:
	.zero		1
	.type		_ZN40_INTERNAL_c3e721b1_4_k_cu_7886e5d4_236314cuda3std3__45__cpo6cbeginE,@object
	.size		_ZN40_INTERNAL_c3e721b1_4_k_cu_7886e5d4_236314cuda3std3__45__cpo6cbeginE,(_ZN40_INTERNAL_c3e721b1_4_k_cu_7886e5d4_236314cuda3std3__48in_placeE - _ZN40_INTERNAL_c3e721b1_4_k_cu_7886e5d4_236314cuda3std3__45__cpo6cbeginE)
_ZN40_INTERNAL_c3e721b1_4_k_cu_7886e5d4_236314cuda3std3__45__cpo6cbeginE:
	.zero		1
	.type		_ZN40_INTERNAL_c3e721b1_4_k_cu_7886e5d4_236314cuda3std3__48in_placeE,@object
	.size		_ZN40_INTERNAL_c3e721b1_4_k_cu_7886e5d4_236314cuda3std3__48in_placeE,(_ZN40_INTERNAL_c3e721b1_4_k_cu_7886e5d4_236314cuda3std6ranges3__45__cpo9iter_moveE - _ZN40_INTERNAL_c3e721b1_4_k_cu_7886e5d4_236314cuda3std3__48in_placeE)
_ZN40_INTERNAL_c3e721b1_4_k_cu_7886e5d4_236314cuda3std3__48in_placeE:
	.zero		1
	.type		_ZN40_INTERNAL_c3e721b1_4_k_cu_7886e5d4_236314cuda3std6ranges3__45__cpo9iter_moveE,@object
	.size		_ZN40_INTERNAL_c3e721b1_4_k_cu_7886e5d4_236314cuda3std6ranges3__45__cpo9iter_moveE,(_ZN40_INTERNAL_c3e721b1_4_k_cu_7886e5d4_236314cuda3std3__45__cpo5beginE - _ZN40_INTERNAL_c3e721b1_4_k_cu_7886e5d4_236314cuda3std6ranges3__45__cpo9iter_moveE)
_ZN40_INTERNAL_c3e721b1_4_k_cu_7886e5d4_236314cuda3std6ranges3__45__cpo9iter_moveE:
	.zero		1
	.type		_ZN40_INTERNAL_c3e721b1_4_k_cu_7886e5d4_236314cuda3std3__45__cpo5beginE,@object
	.size		_ZN40_INTERNAL_c3e721b1_4_k_cu_7886e5d4_236314cuda3std3__45__cpo5beginE,(_ZN40_INTERNAL_c3e721b1_4_k_cu_7886e5d4_236314cuda3std3__442_GLOBAL__N__c3e721b1_4_k_cu_7886e5d4_236316ignoreE - _ZN40_INTERNAL_c3e721b1_4_k_cu_7886e5d4_236314cuda3std3__45__cpo5beginE)
_ZN40_INTERNAL_c3e721b1_4_k_cu_7886e5d4_236314cuda3std3__45__cpo5beginE:
	.zero		1
	.type		_ZN40_INTERNAL_c3e721b1_4_k_cu_7886e5d4_236314cuda3std3__442_GLOBAL__N__c3e721b1_4_k_cu_7886e5d4_236316ignoreE,@object
	.size		_ZN40_INTERNAL_c3e721b1_4_k_cu_7886e5d4_236314cuda3std3__442_GLOBAL__N__c3e721b1_4_k_cu_7886e5d4_236316ignoreE,(_ZN40_INTERNAL_c3e721b1_4_k_cu_7886e5d4_236314cute7productE - _ZN40_INTERNAL_c3e721b1_4_k_cu_7886e5d4_236314cuda3std3__442_GLOBAL__N__c3e721b1_4_k_cu_7886e5d4_236316ignoreE)
_ZN40_INTERNAL_c3e721b1_4_k_cu_7886e5d4_236314cuda3std3__442_GLOBAL__N__c3e721b1_4_k_cu_7886e5d4_236316ignoreE:
	.zero		1
	.type		_ZN40_INTERNAL_c3e721b1_4_k_cu_7886e5d4_236314cute7productE,@object
	.size		_ZN40_INTERNAL_c3e721b1_4_k_cu_7886e5d4_236314cute7productE,(_ZN40_INTERNAL_c3e721b1_4_k_cu_7886e5d4_236314cuda3std3__45__cpo3endE - _ZN40_INTERNAL_c3e721b1_4_k_cu_7886e5d4_236314cute7productE)
_ZN40_INTERNAL_c3e721b1_4_k_cu_7886e5d4_236314cute7productE:
	.zero		1
	.type		_ZN40_INTERNAL_c3e721b1_4_k_cu_7886e5d4_236314cuda3std3__45__cpo3endE,@object
	.size		_ZN40_INTERNAL_c3e721b1_4_k_cu_7886e5d4_236314cuda3std3__45__cpo3endE,(_ZN40_INTERNAL_c3e721b1_4_k_cu_7886e5d4_236314cuda3std3__419piecewise_constructE - _ZN40_INTERNAL_c3e721b1_4_k_cu_7886e5d4_236314cuda3std3__45__cpo3endE)
_ZN40_INTERNAL_c3e721b1_4_k_cu_7886e5d4_236314cuda3std3__45__cpo3endE:
	.zero		1
	.type		_ZN40_INTERNAL_c3e721b1_4_k_cu_7886e5d4_236314cuda3std3__419piecewise_constructE,@object
	.size		_ZN40_INTERNAL_c3e721b1_4_k_cu_7886e5d4_236314cuda3std3__419piecewise_constructE,(_ZN40_INTERNAL_c3e721b1_4_k_cu_7886e5d4_236314cuda3std3__45__cpo4cendE - _ZN40_INTERNAL_c3e721b1_4_k_cu_7886e5d4_236314cuda3std3__419piecewise_constructE)
_ZN40_INTERNAL_c3e721b1_4_k_cu_7886e5d4_236314cuda3std3__419piecewise_constructE:
	.zero		1
	.type		_ZN40_INTERNAL_c3e721b1_4_k_cu_7886e5d4_236314cuda3std3__45__cpo4cendE,@object
	.size		_ZN40_INTERNAL_c3e721b1_4_k_cu_7886e5d4_236314cuda3std3__45__cpo4cendE,(_ZN40_INTERNAL_c3e721b1_4_k_cu_7886e5d4_236314cuda3std6ranges3__45__cpo4swapE - _ZN40_INTERNAL_c3e721b1_4_k_cu_7886e5d4_236314cuda3std3__45__cpo4cendE)
_ZN40_INTERNAL_c3e721b1_4_k_cu_7886e5d4_236314cuda3std3__45__cpo4cendE:
	.zero		1
	.type		_ZN40_INTERNAL_c3e721b1_4_k_cu_7886e5d4_236314cuda3std6ranges3__45__cpo4swapE,@object
	.size		_ZN40_INTERNAL_c3e721b1_4_k_cu_7886e5d4_236314cuda3std6ranges3__45__cpo4swapE,(.L_10 - _ZN40_INTERNAL_c3e721b1_4_k_cu_7886e5d4_236314cuda3std6ranges3__45__cpo4swapE)
_ZN40_INTERNAL_c3e721b1_4_k_cu_7886e5d4_236314cuda3std6ranges3__45__cpo4swapE:
	.zero		1
.L_10:


//--------------------- .nv.constant0._ZN7cutlass13device_kernelINS_4gemm6kernel13GemmUniversalIN4cute5tupleIJiiiiEEENS1_10collective13CollectiveMmaINS1_35MainloopSm100TmaUmmaWarpSpecializedILi13ELi2ELi4ENS5_IJNS4_1CILi1EEESB_SB_EEEEENS5_IJNSA_ILi64EEENSA_ILi160EEENSA_ILi32EEEEEENS_6half_tENS5_IJlSB_lEEESI_SJ_NS4_8TiledMMAINS4_8MMA_AtomIJNS4_20SM100_MMA_F16BF16_SSISI_SI_fLi64ELi160ELNS4_4UMMA5MajorE0ELSO_0ELNSN_7ScaleInE0ELSP_0EEEEEENS4_6LayoutISC_NS5_IJNSA_ILi0EEEST_ST_EEEEENS5_IJNS4_10UnderscoreESW_SW_EEEEENS4_13SM90_TMA_LOADENS4_14ComposedLayoutINS4_7SwizzleILi2ELi4ELi3EEENS4_18smem_ptr_flag_bitsILi16EEENSS_INS5_IJNSA_ILi8EEESG_EEENS5_IJSG_SB_EEEEEEEvNS4_8identityESZ_S19_vS1A_EENS_8epilogue10collective18CollectiveEpilogueINS1C_23Sm100TmaWarpSpecializedILi2ELi1ELi80ELb1ELb0EEEJSH_NS5_IJNSS_ISE_SB_EENSS_ISF_SB_EEEEESI_SJ_SI_SJ_NS1C_6fusion15FusionCallbacksIS1G_NS1K_17LinearCombinationISI_fSI_fLNS_15FloatRoundStyleE2EEESH_S1J_JEEENS4_5SM1004TMEM4LOAD26SM100_TMEM_LOAD_16dp256b4xESZ_S19_NS4_17SM75_U32x4_LDSM_NENS4_14SM90_TMA_STOREES19_NS4_17SM90_U32x4_STSM_NENS4_39AutoVectorizingCopyWithAssumedAlignmentILi128EEEEEEvvEEEEvNT_6ParamsE --------------------------
	.section	.nv.constant0._ZN7cutlass13device_kernelINS_4gemm6kernel13GemmUniversalIN4cute5tupleIJiiiiEEENS1_10collective13CollectiveMmaINS1_35MainloopSm100TmaUmmaWarpSpecializedILi13ELi2ELi4ENS5_IJNS4_1CILi1EEESB_SB_EEEEENS5_IJNSA_ILi64EEENSA_ILi160EEENSA_ILi32EEEEEENS_6half_tENS5_IJlSB_lEEESI_SJ_NS4_8TiledMMAINS4_8MMA_AtomIJNS4_20SM100_MMA_F16BF16_SSISI_SI_fLi64ELi160ELNS4_4UMMA5MajorE0ELSO_0ELNSN_7ScaleInE0ELSP_0EEEEEENS4_6LayoutISC_NS5_IJNSA_ILi0EEEST_ST_EEEEENS5_IJNS4_10UnderscoreESW_SW_EEEEENS4_13SM90_TMA_LOADENS4_14ComposedLayoutINS4_7SwizzleILi2ELi4ELi3EEENS4_18smem_ptr_flag_bitsILi16EEENSS_INS5_IJNSA_ILi8EEESG_EEENS5_IJSG_SB_EEEEEEEvNS4_8identityESZ_S19_vS1A_EENS_8epilogue10collective18CollectiveEpilogueINS1C_23Sm100TmaWarpSpecializedILi2ELi1ELi80ELb1ELb0EEEJSH_NS5_IJNSS_ISE_SB_EENSS_ISF_SB_EEEEESI_SJ_SI_SJ_NS1C_6fusion15FusionCallbacksIS1G_NS1K_17LinearCombinationISI_fSI_fLNS_15FloatRoundStyleE2EEESH_S1J_JEEENS4_5SM1004TMEM4LOAD26SM100_TMEM_LOAD_16dp256b4xESZ_S19_NS4_17SM75_U32x4_LDSM_NENS4_14SM90_TMA_STOREES19_NS4_17SM90_U32x4_STSM_NENS4_39AutoVectorizingCopyWithAssumedAlignmentILi128EEEEEEvvEEEEvNT_6ParamsE,"a",@progbits
	.sectionflags	@""
	.align	4
.nv.constant0._ZN7cutlass13device_kernelINS_4gemm6kernel13GemmUniversalIN4cute5tupleIJiiiiEEENS1_10collective13CollectiveMmaINS1_35MainloopSm100TmaUmmaWarpSpecializedILi13ELi2ELi4ENS5_IJNS4_1CILi1EEESB_SB_EEEEENS5_IJNSA_ILi64EEENSA_ILi160EEENSA_ILi32EEEEEENS_6half_tENS5_IJlSB_lEEESI_SJ_NS4_8TiledMMAINS4_8MMA_AtomIJNS4_20SM100_MMA_F16BF16_SSISI_SI_fLi64ELi160ELNS4_4UMMA5MajorE0ELSO_0ELNSN_7ScaleInE0ELSP_0EEEEEENS4_6LayoutISC_NS5_IJNSA_ILi0EEEST_ST_EEEEENS5_IJNS4_10UnderscoreESW_SW_EEEEENS4_13SM90_TMA_LOADENS4_14ComposedLayoutINS4_7SwizzleILi2ELi4ELi3EEENS4_18smem_ptr_flag_bitsILi16EEENSS_INS5_IJNSA_ILi8EEESG_EEENS5_IJSG_SB_EEEEEEEvNS4_8identityESZ_S19_vS1A_EENS_8epilogue10collective18CollectiveEpilogueINS1C_23Sm100TmaWarpSpecializedILi2ELi1ELi80ELb1ELb0EEEJSH_NS5_IJNSS_ISE_SB_EENSS_ISF_SB_EEEEESI_SJ_SI_SJ_NS1C_6fusion15FusionCallbacksIS1G_NS1K_17LinearCombinationISI_fSI_fLNS_15FloatRoundStyleE2EEESH_S1J_JEEENS4_5SM1004TMEM4LOAD26SM100_TMEM_LOAD_16dp256b4xESZ_S19_NS4_17SM75_U32x4_LDSM_NENS4_14SM90_TMA_STOREES19_NS4_17SM90_U32x4_STSM_NENS4_39AutoVectorizingCopyWithAssumedAlignmentILi128EEEEEEvvEEEEvNT_6ParamsE:
	.zero		2944


//--------------------- SYMBOLS --------------------------

	.type		.nv.reservedSmem.offset0,@object
	.size		.nv.reservedSmem.offset0,0x4
	.type		.nv.reservedSmem.cap,@object
	.size		.nv.reservedSmem.cap,0x4
	.type		__assertfail,@function
